//
// Generated by NVIDIA NVVM Compiler
//
// Compiler Build ID: CL-36424714
// Cuda compilation tools, release 13.0, V13.0.88
// Based on NVVM 20.0.0
//

.version 9.0
.target sm_100
.address_size 64

	// .globl	_Z7kernel1iiPdS_S_

.visible .entry _Z7kernel1iiPdS_S_(
	.param .u32 _Z7kernel1iiPdS_S__param_0,
	.param .u32 _Z7kernel1iiPdS_S__param_1,
	.param .u64 .ptr .align 1 _Z7kernel1iiPdS_S__param_2,
	.param .u64 .ptr .align 1 _Z7kernel1iiPdS_S__param_3,
	.param .u64 .ptr .align 1 _Z7kernel1iiPdS_S__param_4
)
{
	.reg .pred 	%p<11>;
	.reg .b32 	%r<61>;
	.reg .b64 	%rd<79>;
	.reg .b64 	%fd<100>;

	ld.param.u32 	%r21, [_Z7kernel1iiPdS_S__param_0];
	ld.param.u32 	%r20, [_Z7kernel1iiPdS_S__param_1];
	ld.param.u64 	%rd8, [_Z7kernel1iiPdS_S__param_2];
	ld.param.u64 	%rd9, [_Z7kernel1iiPdS_S__param_3];
	ld.param.u64 	%rd7, [_Z7kernel1iiPdS_S__param_4];
	cvta.to.global.u64 	%rd1, %rd9;
	cvta.to.global.u64 	%rd2, %rd8;
	mov.u32 	%r22, %ctaid.x;
	mov.u32 	%r23, %ntid.x;
	mov.u32 	%r24, %tid.x;
	mad.lo.s32 	%r1, %r22, %r23, %r24;
	setp.ge.u32 	%p1, %r1, %r21;
	@%p1 bra 	$L__BB0_14;
	cvta.to.global.u64 	%rd10, %rd7;
	mul.wide.u32 	%rd11, %r1, 8;
	add.s64 	%rd3, %rd10, %rd11;
	mov.b64 	%rd12, 0;
	st.global.u64 	[%rd3], %rd12;
	setp.lt.s32 	%p2, %r20, 1;
	@%p2 bra 	$L__BB0_14;
	mul.lo.s32 	%r2, %r20, %r1;
	and.b32  	%r3, %r20, 15;
	setp.lt.u32 	%p3, %r20, 16;
	mov.b32 	%r57, 0;
	mov.f64 	%fd96, 0d0000000000000000;
	@%p3 bra 	$L__BB0_5;
	and.b32  	%r57, %r20, 2147483632;
	mov.b32 	%r55, 0;
	mov.f64 	%fd96, 0d0000000000000000;
$L__BB0_4:
	.pragma "nounroll";
	add.s32 	%r27, %r55, %r2;
	mul.wide.u32 	%rd13, %r27, 8;
	add.s64 	%rd14, %rd2, %rd13;
	ld.global.f64 	%fd12, [%rd14];
	mul.wide.u32 	%rd15, %r55, 8;
	add.s64 	%rd16, %rd1, %rd15;
	ld.global.f64 	%fd13, [%rd16];
	fma.rn.f64 	%fd14, %fd12, %fd13, %fd96;
	st.global.f64 	[%rd3], %fd14;
	add.s32 	%r28, %r27, 1;
	mul.wide.u32 	%rd17, %r28, 8;
	add.s64 	%rd18, %rd2, %rd17;
	ld.global.f64 	%fd15, [%rd18];
	ld.global.f64 	%fd16, [%rd16+8];
	fma.rn.f64 	%fd17, %fd15, %fd16, %fd14;
	st.global.f64 	[%rd3], %fd17;
	add.s32 	%r29, %r27, 2;
	mul.wide.u32 	%rd19, %r29, 8;
	add.s64 	%rd20, %rd2, %rd19;
	ld.global.f64 	%fd18, [%rd20];
	ld.global.f64 	%fd19, [%rd16+16];
	fma.rn.f64 	%fd20, %fd18, %fd19, %fd17;
	st.global.f64 	[%rd3], %fd20;
	add.s32 	%r30, %r27, 3;
	mul.wide.u32 	%rd21, %r30, 8;
	add.s64 	%rd22, %rd2, %rd21;
	ld.global.f64 	%fd21, [%rd22];
	ld.global.f64 	%fd22, [%rd16+24];
	fma.rn.f64 	%fd23, %fd21, %fd22, %fd20;
	st.global.f64 	[%rd3], %fd23;
	add.s32 	%r31, %r27, 4;
	mul.wide.u32 	%rd23, %r31, 8;
	add.s64 	%rd24, %rd2, %rd23;
	ld.global.f64 	%fd24, [%rd24];
	ld.global.f64 	%fd25, [%rd16+32];
	fma.rn.f64 	%fd26, %fd24, %fd25, %fd23;
	st.global.f64 	[%rd3], %fd26;
	add.s32 	%r32, %r27, 5;
	mul.wide.u32 	%rd25, %r32, 8;
	add.s64 	%rd26, %rd2, %rd25;
	ld.global.f64 	%fd27, [%rd26];
	ld.global.f64 	%fd28, [%rd16+40];
	fma.rn.f64 	%fd29, %fd27, %fd28, %fd26;
	st.global.f64 	[%rd3], %fd29;
	add.s32 	%r33, %r27, 6;
	mul.wide.u32 	%rd27, %r33, 8;
	add.s64 	%rd28, %rd2, %rd27;
	ld.global.f64 	%fd30, [%rd28];
	ld.global.f64 	%fd31, [%rd16+48];
	fma.rn.f64 	%fd32, %fd30, %fd31, %fd29;
	st.global.f64 	[%rd3], %fd32;
	add.s32 	%r34, %r27, 7;
	mul.wide.u32 	%rd29, %r34, 8;
	add.s64 	%rd30, %rd2, %rd29;
	ld.global.f64 	%fd33, [%rd30];
	ld.global.f64 	%fd34, [%rd16+56];
	fma.rn.f64 	%fd35, %fd33, %fd34, %fd32;
	st.global.f64 	[%rd3], %fd35;
	add.s32 	%r35, %r27, 8;
	mul.wide.u32 	%rd31, %r35, 8;
	add.s64 	%rd32, %rd2, %rd31;
	ld.global.f64 	%fd36, [%rd32];
	ld.global.f64 	%fd37, [%rd16+64];
	fma.rn.f64 	%fd38, %fd36, %fd37, %fd35;
	st.global.f64 	[%rd3], %fd38;
	add.s32 	%r36, %r27, 9;
	mul.wide.u32 	%rd33, %r36, 8;
	add.s64 	%rd34, %rd2, %rd33;
	ld.global.f64 	%fd39, [%rd34];
	ld.global.f64 	%fd40, [%rd16+72];
	fma.rn.f64 	%fd41, %fd39, %fd40, %fd38;
	st.global.f64 	[%rd3], %fd41;
	add.s32 	%r37, %r27, 10;
	mul.wide.u32 	%rd35, %r37, 8;
	add.s64 	%rd36, %rd2, %rd35;
	ld.global.f64 	%fd42, [%rd36];
	ld.global.f64 	%fd43, [%rd16+80];
	fma.rn.f64 	%fd44, %fd42, %fd43, %fd41;
	st.global.f64 	[%rd3], %fd44;
	add.s32 	%r38, %r27, 11;
	mul.wide.u32 	%rd37, %r38, 8;
	add.s64 	%rd38, %rd2, %rd37;
	ld.global.f64 	%fd45, [%rd38];
	ld.global.f64 	%fd46, [%rd16+88];
	fma.rn.f64 	%fd47, %fd45, %fd46, %fd44;
	st.global.f64 	[%rd3], %fd47;
	add.s32 	%r39, %r27, 12;
	mul.wide.u32 	%rd39, %r39, 8;
	add.s64 	%rd40, %rd2, %rd39;
	ld.global.f64 	%fd48, [%rd40];
	ld.global.f64 	%fd49, [%rd16+96];
	fma.rn.f64 	%fd50, %fd48, %fd49, %fd47;
	st.global.f64 	[%rd3], %fd50;
	add.s32 	%r40, %r27, 13;
	mul.wide.u32 	%rd41, %r40, 8;
	add.s64 	%rd42, %rd2, %rd41;
	ld.global.f64 	%fd51, [%rd42];
	ld.global.f64 	%fd52, [%rd16+104];
	fma.rn.f64 	%fd53, %fd51, %fd52, %fd50;
	st.global.f64 	[%rd3], %fd53;
	add.s32 	%r41, %r27, 14;
	mul.wide.u32 	%rd43, %r41, 8;
	add.s64 	%rd44, %rd2, %rd43;
	ld.global.f64 	%fd54, [%rd44];
	ld.global.f64 	%fd55, [%rd16+112];
	fma.rn.f64 	%fd56, %fd54, %fd55, %fd53;
	st.global.f64 	[%rd3], %fd56;
	add.s32 	%r42, %r27, 15;
	mul.wide.u32 	%rd45, %r42, 8;
	add.s64 	%rd46, %rd2, %rd45;
	ld.global.f64 	%fd57, [%rd46];
	ld.global.f64 	%fd58, [%rd16+120];
	fma.rn.f64 	%fd96, %fd57, %fd58, %fd56;
	st.global.f64 	[%rd3], %fd96;
	add.s32 	%r55, %r55, 16;
	setp.ne.s32 	%p4, %r55, %r57;
	@%p4 bra 	$L__BB0_4;
$L__BB0_5:
	setp.eq.s32 	%p5, %r3, 0;
	@%p5 bra 	$L__BB0_14;
	and.b32  	%r8, %r20, 7;
	setp.lt.u32 	%p6, %r3, 8;
	@%p6 bra 	$L__BB0_8;
	add.s32 	%r43, %r57, %r2;
	mul.wide.u32 	%rd47, %r43, 8;
	add.s64 	%rd48, %rd2, %rd47;
	ld.global.f64 	%fd59, [%rd48];
	mul.wide.u32 	%rd49, %r57, 8;
	add.s64 	%rd50, %rd1, %rd49;
	ld.global.f64 	%fd60, [%rd50];
	fma.rn.f64 	%fd61, %fd59, %fd60, %fd96;
	st.global.f64 	[%rd3], %fd61;
	add.s32 	%r44, %r43, 1;
	mul.wide.u32 	%rd51, %r44, 8;
	add.s64 	%rd52, %rd2, %rd51;
	ld.global.f64 	%fd62, [%rd52];
	ld.global.f64 	%fd63, [%rd50+8];
	fma.rn.f64 	%fd64, %fd62, %fd63, %fd61;
	st.global.f64 	[%rd3], %fd64;
	add.s32 	%r45, %r43, 2;
	mul.wide.u32 	%rd53, %r45, 8;
	add.s64 	%rd54, %rd2, %rd53;
	ld.global.f64 	%fd65, [%rd54];
	ld.global.f64 	%fd66, [%rd50+16];
	fma.rn.f64 	%fd67, %fd65, %fd66, %fd64;
	st.global.f64 	[%rd3], %fd67;
	add.s32 	%r46, %r43, 3;
	mul.wide.u32 	%rd55, %r46, 8;
	add.s64 	%rd56, %rd2, %rd55;
	ld.global.f64 	%fd68, [%rd56];
	ld.global.f64 	%fd69, [%rd50+24];
	fma.rn.f64 	%fd70, %fd68, %fd69, %fd67;
	st.global.f64 	[%rd3], %fd70;
	add.s32 	%r47, %r43, 4;
	mul.wide.u32 	%rd57, %r47, 8;
	add.s64 	%rd58, %rd2, %rd57;
	ld.global.f64 	%fd71, [%rd58];
	ld.global.f64 	%fd72, [%rd50+32];
	fma.rn.f64 	%fd73, %fd71, %fd72, %fd70;
	st.global.f64 	[%rd3], %fd73;
	add.s32 	%r48, %r43, 5;
	mul.wide.u32 	%rd59, %r48, 8;
	add.s64 	%rd60, %rd2, %rd59;
	ld.global.f64 	%fd74, [%rd60];
	ld.global.f64 	%fd75, [%rd50+40];
	fma.rn.f64 	%fd76, %fd74, %fd75, %fd73;
	st.global.f64 	[%rd3], %fd76;
	add.s32 	%r49, %r43, 6;
	mul.wide.u32 	%rd61, %r49, 8;
	add.s64 	%rd62, %rd2, %rd61;
	ld.global.f64 	%fd77, [%rd62];
	ld.global.f64 	%fd78, [%rd50+48];
	fma.rn.f64 	%fd79, %fd77, %fd78, %fd76;
	st.global.f64 	[%rd3], %fd79;
	add.s32 	%r50, %r43, 7;
	mul.wide.u32 	%rd63, %r50, 8;
	add.s64 	%rd64, %rd2, %rd63;
	ld.global.f64 	%fd80, [%rd64];
	ld.global.f64 	%fd81, [%rd50+56];
	fma.rn.f64 	%fd96, %fd80, %fd81, %fd79;
	st.global.f64 	[%rd3], %fd96;
	add.s32 	%r57, %r57, 8;
$L__BB0_8:
	setp.eq.s32 	%p7, %r8, 0;
	@%p7 bra 	$L__BB0_14;
	and.b32  	%r11, %r20, 3;
	setp.lt.u32 	%p8, %r8, 4;
	@%p8 bra 	$L__BB0_11;
	add.s32 	%r51, %r57, %r2;
	mul.wide.u32 	%rd65, %r51, 8;
	add.s64 	%rd66, %rd2, %rd65;
	ld.global.f64 	%fd82, [%rd66];
	mul.wide.u32 	%rd67, %r57, 8;
	add.s64 	%rd68, %rd1, %rd67;
	ld.global.f64 	%fd83, [%rd68];
	fma.rn.f64 	%fd84, %fd82, %fd83, %fd96;
	st.global.f64 	[%rd3], %fd84;
	add.s32 	%r52, %r51, 1;
	mul.wide.u32 	%rd69, %r52, 8;
	add.s64 	%rd70, %rd2, %rd69;
	ld.global.f64 	%fd85, [%rd70];
	ld.global.f64 	%fd86, [%rd68+8];
	fma.rn.f64 	%fd87, %fd85, %fd86, %fd84;
	st.global.f64 	[%rd3], %fd87;
	add.s32 	%r53, %r51, 2;
	mul.wide.u32 	%rd71, %r53, 8;
	add.s64 	%rd72, %rd2, %rd71;
	ld.global.f64 	%fd88, [%rd72];
	ld.global.f64 	%fd89, [%rd68+16];
	fma.rn.f64 	%fd90, %fd88, %fd89, %fd87;
	st.global.f64 	[%rd3], %fd90;
	add.s32 	%r54, %r51, 3;
	mul.wide.u32 	%rd73, %r54, 8;
	add.s64 	%rd74, %rd2, %rd73;
	ld.global.f64 	%fd91, [%rd74];
	ld.global.f64 	%fd92, [%rd68+24];
	fma.rn.f64 	%fd96, %fd91, %fd92, %fd90;
	st.global.f64 	[%rd3], %fd96;
	add.s32 	%r57, %r57, 4;
$L__BB0_11:
	setp.eq.s32 	%p9, %r11, 0;
	@%p9 bra 	$L__BB0_14;
	mul.wide.u32 	%rd75, %r57, 8;
	add.s64 	%rd78, %rd1, %rd75;
	add.s32 	%r60, %r57, %r2;
	neg.s32 	%r59, %r11;
$L__BB0_13:
	.pragma "nounroll";
	mul.wide.u32 	%rd76, %r60, 8;
	add.s64 	%rd77, %rd2, %rd76;
	ld.global.f64 	%fd93, [%rd77];
	ld.global.f64 	%fd94, [%rd78];
	fma.rn.f64 	%fd96, %fd93, %fd94, %fd96;
	st.global.f64 	[%rd3], %fd96;
	add.s64 	%rd78, %rd78, 8;
	add.s32 	%r60, %r60, 1;
	add.s32 	%r59, %r59, 1;
	setp.ne.s32 	%p10, %r59, 0;
	@%p10 bra 	$L__BB0_13;
$L__BB0_14:
	ret;

}
	// .globl	_Z7kernel2iiPdS_S_
.visible .entry _Z7kernel2iiPdS_S_(
	.param .u32 _Z7kernel2iiPdS_S__param_0,
	.param .u32 _Z7kernel2iiPdS_S__param_1,
	.param .u64 .ptr .align 1 _Z7kernel2iiPdS_S__param_2,
	.param .u64 .ptr .align 1 _Z7kernel2iiPdS_S__param_3,
	.param .u64 .ptr .align 1 _Z7kernel2iiPdS_S__param_4
)
{
	.reg .pred 	%p<11>;
	.reg .b32 	%r<67>;
	.reg .b64 	%rd<50>;
	.reg .b64 	%fd<56>;

	ld.param.u32 	%r39, [_Z7kernel2iiPdS_S__param_0];
	ld.param.u32 	%r40, [_Z7kernel2iiPdS_S__param_1];
	ld.param.u64 	%rd8, [_Z7kernel2iiPdS_S__param_2];
	ld.param.u64 	%rd7, [_Z7kernel2iiPdS_S__param_3];
	ld.param.u64 	%rd9, [_Z7kernel2iiPdS_S__param_4];
	cvta.to.global.u64 	%rd1, %rd9;
	cvta.to.global.u64 	%rd2, %rd8;
	mov.u32 	%r41, %ctaid.x;
	mov.u32 	%r42, %ntid.x;
	mul.lo.s32 	%r1, %r41, %r42;
	mov.u32 	%r2, %tid.x;
	add.s32 	%r3, %r1, %r2;
	setp.ge.u32 	%p1, %r3, %r40;
	@%p1 bra 	$L__BB1_13;
	cvta.to.global.u64 	%rd10, %rd7;
	mul.wide.u32 	%rd11, %r3, 8;
	add.s64 	%rd3, %rd10, %rd11;
	mov.b64 	%rd12, 0;
	st.global.u64 	[%rd3], %rd12;
	setp.lt.s32 	%p2, %r39, 1;
	@%p2 bra 	$L__BB1_13;
	and.b32  	%r4, %r39, 7;
	setp.lt.u32 	%p3, %r39, 8;
	mov.b32 	%r65, 0;
	mov.f64 	%fd53, 0d0000000000000000;
	@%p3 bra 	$L__BB1_5;
	and.b32  	%r65, %r39, 2147483640;
	neg.s32 	%r63, %r65;
	shl.b32 	%r7, %r40, 3;
	mad.lo.s32 	%r61, %r40, 7, %r3;
	mad.lo.s32 	%r60, %r40, 6, %r3;
	mad.lo.s32 	%r59, %r40, 5, %r3;
	shl.b32 	%r44, %r40, 2;
	add.s32 	%r58, %r3, %r44;
	mad.lo.s32 	%r57, %r40, 3, %r3;
	shl.b32 	%r45, %r40, 1;
	add.s32 	%r56, %r3, %r45;
	add.s64 	%rd49, %rd1, 32;
	add.s32 	%r46, %r2, %r40;
	add.s32 	%r55, %r46, %r1;
	mov.f64 	%fd53, 0d0000000000000000;
	mov.u32 	%r62, %r3;
$L__BB1_4:
	.pragma "nounroll";
	mul.wide.u32 	%rd13, %r62, 8;
	add.s64 	%rd14, %rd2, %rd13;
	ld.global.f64 	%fd10, [%rd14];
	ld.global.f64 	%fd11, [%rd49+-32];
	fma.rn.f64 	%fd12, %fd10, %fd11, %fd53;
	st.global.f64 	[%rd3], %fd12;
	mul.wide.u32 	%rd15, %r55, 8;
	add.s64 	%rd16, %rd2, %rd15;
	ld.global.f64 	%fd13, [%rd16];
	ld.global.f64 	%fd14, [%rd49+-24];
	fma.rn.f64 	%fd15, %fd13, %fd14, %fd12;
	st.global.f64 	[%rd3], %fd15;
	mul.wide.u32 	%rd17, %r56, 8;
	add.s64 	%rd18, %rd2, %rd17;
	ld.global.f64 	%fd16, [%rd18];
	ld.global.f64 	%fd17, [%rd49+-16];
	fma.rn.f64 	%fd18, %fd16, %fd17, %fd15;
	st.global.f64 	[%rd3], %fd18;
	mul.wide.u32 	%rd19, %r57, 8;
	add.s64 	%rd20, %rd2, %rd19;
	ld.global.f64 	%fd19, [%rd20];
	ld.global.f64 	%fd20, [%rd49+-8];
	fma.rn.f64 	%fd21, %fd19, %fd20, %fd18;
	st.global.f64 	[%rd3], %fd21;
	mul.wide.u32 	%rd21, %r58, 8;
	add.s64 	%rd22, %rd2, %rd21;
	ld.global.f64 	%fd22, [%rd22];
	ld.global.f64 	%fd23, [%rd49];
	fma.rn.f64 	%fd24, %fd22, %fd23, %fd21;
	st.global.f64 	[%rd3], %fd24;
	mul.wide.u32 	%rd23, %r59, 8;
	add.s64 	%rd24, %rd2, %rd23;
	ld.global.f64 	%fd25, [%rd24];
	ld.global.f64 	%fd26, [%rd49+8];
	fma.rn.f64 	%fd27, %fd25, %fd26, %fd24;
	st.global.f64 	[%rd3], %fd27;
	mul.wide.u32 	%rd25, %r60, 8;
	add.s64 	%rd26, %rd2, %rd25;
	ld.global.f64 	%fd28, [%rd26];
	ld.global.f64 	%fd29, [%rd49+16];
	fma.rn.f64 	%fd30, %fd28, %fd29, %fd27;
	st.global.f64 	[%rd3], %fd30;
	mul.wide.u32 	%rd27, %r61, 8;
	add.s64 	%rd28, %rd2, %rd27;
	ld.global.f64 	%fd31, [%rd28];
	ld.global.f64 	%fd32, [%rd49+24];
	fma.rn.f64 	%fd53, %fd31, %fd32, %fd30;
	st.global.f64 	[%rd3], %fd53;
	add.s32 	%r63, %r63, 8;
	add.s32 	%r62, %r62, %r7;
	add.s32 	%r61, %r61, %r7;
	add.s32 	%r60, %r60, %r7;
	add.s32 	%r59, %r59, %r7;
	add.s32 	%r58, %r58, %r7;
	add.s32 	%r57, %r57, %r7;
	add.s32 	%r56, %r56, %r7;
	add.s64 	%rd49, %rd49, 64;
	add.s32 	%r55, %r55, %r7;
	setp.ne.s32 	%p4, %r63, 0;
	@%p4 bra 	$L__BB1_4;
$L__BB1_5:
	setp.eq.s32 	%p5, %r4, 0;
	@%p5 bra 	$L__BB1_13;
	and.b32  	%r34, %r39, 3;
	setp.lt.u32 	%p6, %r4, 4;
	@%p6 bra 	$L__BB1_8;
	mad.lo.s32 	%r47, %r65, %r40, %r3;
	mul.wide.u32 	%rd29, %r47, 8;
	add.s64 	%rd30, %rd2, %rd29;
	ld.global.f64 	%fd33, [%rd30];
	mul.wide.u32 	%rd31, %r65, 8;
	add.s64 	%rd32, %rd1, %rd31;
	ld.global.f64 	%fd34, [%rd32];
	fma.rn.f64 	%fd35, %fd33, %fd34, %fd53;
	st.global.f64 	[%rd3], %fd35;
	add.s32 	%r48, %r47, %r40;
	mul.wide.u32 	%rd33, %r48, 8;
	add.s64 	%rd34, %rd2, %rd33;
	ld.global.f64 	%fd36, [%rd34];
	ld.global.f64 	%fd37, [%rd32+8];
	fma.rn.f64 	%fd38, %fd36, %fd37, %fd35;
	st.global.f64 	[%rd3], %fd38;
	add.s32 	%r49, %r48, %r40;
	mul.wide.u32 	%rd35, %r49, 8;
	add.s64 	%rd36, %rd2, %rd35;
	ld.global.f64 	%fd39, [%rd36];
	ld.global.f64 	%fd40, [%rd32+16];
	fma.rn.f64 	%fd41, %fd39, %fd40, %fd38;
	st.global.f64 	[%rd3], %fd41;
	add.s32 	%r50, %r49, %r40;
	mul.wide.u32 	%rd37, %r50, 8;
	add.s64 	%rd38, %rd2, %rd37;
	ld.global.f64 	%fd42, [%rd38];
	ld.global.f64 	%fd43, [%rd32+24];
	fma.rn.f64 	%fd53, %fd42, %fd43, %fd41;
	st.global.f64 	[%rd3], %fd53;
	add.s32 	%r65, %r65, 4;
$L__BB1_8:
	setp.eq.s32 	%p7, %r34, 0;
	@%p7 bra 	$L__BB1_13;
	setp.eq.s32 	%p8, %r34, 1;
	@%p8 bra 	$L__BB1_11;
	mad.lo.s32 	%r51, %r65, %r40, %r3;
	mul.wide.u32 	%rd39, %r51, 8;
	add.s64 	%rd40, %rd2, %rd39;
	ld.global.f64 	%fd44, [%rd40];
	mul.wide.u32 	%rd41, %r65, 8;
	add.s64 	%rd42, %rd1, %rd41;
	ld.global.f64 	%fd45, [%rd42];
	fma.rn.f64 	%fd46, %fd44, %fd45, %fd53;
	st.global.f64 	[%rd3], %fd46;
	add.s32 	%r52, %r51, %r40;
	mul.wide.u32 	%rd43, %r52, 8;
	add.s64 	%rd44, %rd2, %rd43;
	ld.global.f64 	%fd47, [%rd44];
	ld.global.f64 	%fd48, [%rd42+8];
	fma.rn.f64 	%fd53, %fd47, %fd48, %fd46;
	st.global.f64 	[%rd3], %fd53;
	add.s32 	%r65, %r65, 2;
$L__BB1_11:
	and.b32  	%r53, %r39, 1;
	setp.eq.b32 	%p9, %r53, 1;
	not.pred 	%p10, %p9;
	@%p10 bra 	$L__BB1_13;
	mad.lo.s32 	%r54, %r65, %r40, %r3;
	mul.wide.u32 	%rd45, %r54, 8;
	add.s64 	%rd46, %rd2, %rd45;
	ld.global.f64 	%fd49, [%rd46];
	mul.wide.u32 	%rd47, %r65, 8;
	add.s64 	%rd48, %rd1, %rd47;
	ld.global.f64 	%fd50, [%rd48];
	fma.rn.f64 	%fd51, %fd49, %fd50, %fd53;
	st.global.f64 	[%rd3], %fd51;
$L__BB1_13:
	ret;

}


// ===== COMPILED SASS (sm_100) =====

	.target	sm_100

	.elftype	@"ET_EXEC"


//--------------------- .note.nv.tkinfo           --------------------------
	.section	.note.nv.tkinfo,"",@"SHT_NOTE"
	.sectionflags	@"SHF_NOTE_NV_TKINFO"
	.tkinfo
        /*0018*/ 	.word	0x00000002
        /*0030*/ 	.string	""
        /*0030*/ 	.string	"ptxas"
        /*0030*/ 	.string	"Cuda compilation tools, release 13.0, V13.0.88"
        /*0030*/ 	.string	"Build cuda_13.0.r13.0/compiler.36424714_0"
        /*0030*/ 	.string	"-arch sm_100 -m 64 "



//--------------------- .note.nv.cuinfo           --------------------------
	.section	.note.nv.cuinfo,"",@"SHT_NOTE"
	.sectionflags	@"SHF_NOTE_NV_CUINFO"
        /*0018*/ 	.short	0x0002
        /*001a*/ 	.short	0x0064
        /*001c*/ 	.short	0x0082
	.zero		2


//--------------------- .nv.info                  --------------------------
	.section	.nv.info,"",@"SHT_CUDA_INFO"
	.align	4


	//----- nvinfo : EIATTR_REGCOUNT
	.align		4
        /*0000*/ 	.byte	0x04, 0x2f
        /*0002*/ 	.short	(.L_1 - .L_0)
	.align		4
.L_0:
        /*0004*/ 	.word	index@(_Z7kernel1iiPdS_S_)
        /*0008*/ 	.word	0x0000001e


	//----- nvinfo : EIATTR_FRAME_SIZE
	.align		4
.L_1:
        /*000c*/ 	.byte	0x04, 0x11
        /*000e*/ 	.short	(.L_3 - .L_2)
	.align		4
.L_2:
        /*0010*/ 	.word	index@(_Z7kernel1iiPdS_S_)
        /*0014*/ 	.word	0x00000000


	//----- nvinfo : EIATTR_REGCOUNT
	.align		4
.L_3:
        /*0018*/ 	.byte	0x04, 0x2f
        /*001a*/ 	.short	(.L_5 - .L_4)
	.align		4
.L_4:
        /*001c*/ 	.word	index@(_Z7kernel2iiPdS_S_)
        /*0020*/ 	.word	0x00000020


	//----- nvinfo : EIATTR_FRAME_SIZE
	.align		4
.L_5:
        /*0024*/ 	.byte	0x04, 0x11
        /*0026*/ 	.short	(.L_7 - .L_6)
	.align		4
.L_6:
        /*0028*/ 	.word	index@(_Z7kernel2iiPdS_S_)
        /*002c*/ 	.word	0x00000000


	//----- nvinfo : EIATTR_MIN_STACK_SIZE
	.align		4
.L_7:
        /*0030*/ 	.byte	0x04, 0x12
        /*0032*/ 	.short	(.L_9 - .L_8)
	.align		4
.L_8:
        /*0034*/ 	.word	index@(_Z7kernel2iiPdS_S_)
        /*0038*/ 	.word	0x00000000


	//----- nvinfo : EIATTR_MIN_STACK_SIZE
	.align		4
.L_9:
        /*003c*/ 	.byte	0x04, 0x12
        /*003e*/ 	.short	(.L_11 - .L_10)
	.align		4
.L_10:
        /*0040*/ 	.word	index@(_Z7kernel1iiPdS_S_)
        /*0044*/ 	.word	0x00000000
.L_11:


//--------------------- .nv.compat                --------------------------
	.section	.nv.compat,"",@"SHT_CUDA_COMPAT_INFO"
	.align	4
        /*0000*/ 	.byte	0x02, 0x09, 0x00, 0x00, 0x02, 0x02, 0x01, 0x00, 0x02, 0x05, 0x05, 0x00, 0x03, 0x07, 0x01, 0x01
        /*0010*/ 	.byte	0x02, 0x03, 0x00, 0x00, 0x02, 0x06, 0x01, 0x00, 0x04, 0x0b, 0x08, 0x00, 0x01, 0x00, 0x00, 0x00
        /*0020*/ 	.byte	0x00, 0x00, 0x00, 0x00


//--------------------- .nv.info._Z7kernel2iiPdS_S_ --------------------------
	.section	.nv.info._Z7kernel2iiPdS_S_,"",@"SHT_CUDA_INFO"
	.sectionflags	@""
	.align	4


	//----- nvinfo : EIATTR_CUDA_API_VERSION
	.align		4
        /*0000*/ 	.byte	0x04, 0x37
        /*0002*/ 	.short	(.L_13 - .L_12)
.L_12:
        /*0004*/ 	.word	0x00000082


	//----- nvinfo : EIATTR_KPARAM_INFO
	.align		4
.L_13:
        /*0008*/ 	.byte	0x04, 0x17
        /*000a*/ 	.short	(.L_15 - .L_14)
.L_14:
        /*000c*/ 	.word	0x00000000
        /*0010*/ 	.short	0x0004
        /*0012*/ 	.short	0x0018
        /*0014*/ 	.byte	0x00, 0xf5, 0x21, 0x00


	//----- nvinfo : EIATTR_KPARAM_INFO
	.align		4
.L_15:
        /*0018*/ 	.byte	0x04, 0x17
        /*001a*/ 	.short	(.L_17 - .L_16)
.L_16:
        /*001c*/ 	.word	0x00000000
        /*0020*/ 	.short	0x0003
        /*0022*/ 	.short	0x0010
        /*0024*/ 	.byte	0x00, 0xf5, 0x21, 0x00


	//----- nvinfo : EIATTR_KPARAM_INFO
	.align		4
.L_17:
        /*0028*/ 	.byte	0x04, 0x17
        /*002a*/ 	.short	(.L_19 - .L_18)
.L_18:
        /*002c*/ 	.word	0x00000000
        /*0030*/ 	.short	0x0002
        /*0032*/ 	.short	0x0008
        /*0034*/ 	.byte	0x00, 0xf5, 0x21, 0x00


	//----- nvinfo : EIATTR_KPARAM_INFO
	.align		4
.L_19:
        /*0038*/ 	.byte	0x04, 0x17
        /*003a*/ 	.short	(.L_21 - .L_20)
.L_20:
        /*003c*/ 	.word	0x00000000
        /*0040*/ 	.short	0x0001
        /*0042*/ 	.short	0x0004
        /*0044*/ 	.byte	0x00, 0xf0, 0x11, 0x00


	//----- nvinfo : EIATTR_KPARAM_INFO
	.align		4
.L_21:
        /*0048*/ 	.byte	0x04, 0x17
        /*004a*/ 	.short	(.L_23 - .L_22)
.L_22:
        /*004c*/ 	.word	0x00000000
        /*0050*/ 	.short	0x0000
        /*0052*/ 	.short	0x0000
        /*0054*/ 	.byte	0x00, 0xf0, 0x11, 0x00


	//----- nvinfo : EIATTR_SPARSE_MMA_MASK
	.align		4
.L_23:
        /*0058*/ 	.byte	0x03, 0x50
        /*005a*/ 	.short	0x0000


	//----- nvinfo : EIATTR_MAXREG_COUNT
	.align		4
        /*005c*/ 	.byte	0x03, 0x1b
        /*005e*/ 	.short	0x00ff


	//----- nvinfo : EIATTR_MERCURY_ISA_VERSION
	.align		4
        /*0060*/ 	.byte	0x03, 0x5f
        /*0062*/ 	.short	0x0101


	//----- nvinfo : EIATTR_VRC_CTA_INIT_COUNT
	.align		4
        /*0064*/ 	.byte	0x02, 0x4a
	.zero		1
	.zero		1


	//----- nvinfo : EIATTR_EXIT_INSTR_OFFSETS
	.align		4
        /*0068*/ 	.byte	0x04, 0x1c
        /*006a*/ 	.short	(.L_25 - .L_24)


	//   ....[0]....
.L_24:
        /*006c*/ 	.word	0x00000080


	//   ....[1]....
        /*0070*/ 	.word	0x000000f0


	//   ....[2]....
        /*0074*/ 	.word	0x000005e0


	//   ....[3]....
        /*0078*/ 	.word	0x000007f0


	//   ....[4]....
        /*007c*/ 	.word	0x00000940


	//   ....[5]....
        /*0080*/ 	.word	0x000009e0


	//----- nvinfo : EIATTR_CBANK_PARAM_SIZE
	.align		4
.L_25:
        /*0084*/ 	.byte	0x03, 0x19
        /*0086*/ 	.short	0x0020


	//----- nvinfo : EIATTR_PARAM_CBANK
	.align		4
        /*0088*/ 	.byte	0x04, 0x0a
        /*008a*/ 	.short	(.L_27 - .L_26)
	.align		4
.L_26:
        /*008c*/ 	.word	index@(.nv.constant0._Z7kernel2iiPdS_S_)
        /*0090*/ 	.short	0x0380
        /*0092*/ 	.short	0x0020


	//----- nvinfo : EIATTR_SW_WAR
	.align		4
.L_27:
        /*0094*/ 	.byte	0x04, 0x36
        /*0096*/ 	.short	(.L_29 - .L_28)
.L_28:
        /*0098*/ 	.word	0x00000008
.L_29:


//--------------------- .nv.info._Z7kernel1iiPdS_S_ --------------------------
	.section	.nv.info._Z7kernel1iiPdS_S_,"",@"SHT_CUDA_INFO"
	.sectionflags	@""
	.align	4


	//----- nvinfo : EIATTR_CUDA_API_VERSION
	.align		4
        /*0000*/ 	.byte	0x04, 0x37
        /*0002*/ 	.short	(.L_31 - .L_30)
.L_30:
        /*0004*/ 	.word	0x00000082


	//----- nvinfo : EIATTR_KPARAM_INFO
	.align		4
.L_31:
        /*0008*/ 	.byte	0x04, 0x17
        /*000a*/ 	.short	(.L_33 - .L_32)
.L_32:
        /*000c*/ 	.word	0x00000000
        /*0010*/ 	.short	0x0004
        /*0012*/ 	.short	0x0018
        /*0014*/ 	.byte	0x00, 0xf5, 0x21, 0x00


	//----- nvinfo : EIATTR_KPARAM_INFO
	.align		4
.L_33:
        /*0018*/ 	.byte	0x04, 0x17
        /*001a*/ 	.short	(.L_35 - .L_34)
.L_34:
        /*001c*/ 	.word	0x00000000
        /*0020*/ 	.short	0x0003
        /*0022*/ 	.short	0x0010
        /*0024*/ 	.byte	0x00, 0xf5, 0x21, 0x00


	//----- nvinfo : EIATTR_KPARAM_INFO
	.align		4
.L_35:
        /*0028*/ 	.byte	0x04, 0x17
        /*002a*/ 	.short	(.L_37 - .L_36)
.L_36:
        /*002c*/ 	.word	0x00000000
        /*0030*/ 	.short	0x0002
        /*0032*/ 	.short	0x0008
        /*0034*/ 	.byte	0x00, 0xf5, 0x21, 0x00


	//----- nvinfo : EIATTR_KPARAM_INFO
	.align		4
.L_37:
        /*0038*/ 	.byte	0x04, 0x17
        /*003a*/ 	.short	(.L_39 - .L_38)
.L_38:
        /*003c*/ 	.word	0x00000000
        /*0040*/ 	.short	0x0001
        /*0042*/ 	.short	0x0004
        /*0044*/ 	.byte	0x00, 0xf0, 0x11, 0x00


	//----- nvinfo : EIATTR_KPARAM_INFO
	.align		4
.L_39:
        /*0048*/ 	.byte	0x04, 0x17
        /*004a*/ 	.short	(.L_41 - .L_40)
.L_40:
        /*004c*/ 	.word	0x00000000
        /*0050*/ 	.short	0x0000
        /*0052*/ 	.short	0x0000
        /*0054*/ 	.byte	0x00, 0xf0, 0x11, 0x00


	//----- nvinfo : EIATTR_SPARSE_MMA_MASK
	.align		4
.L_41:
        /*0058*/ 	.byte	0x03, 0x50
        /*005a*/ 	.short	0x0000


	//----- nvinfo : EIATTR_MAXREG_COUNT
	.align		4
        /*005c*/ 	.byte	0x03, 0x1b
        /*005e*/ 	.short	0x00ff


	//----- nvinfo : EIATTR_MERCURY_ISA_VERSION
	.align		4
        /*0060*/ 	.byte	0x03, 0x5f
        /*0062*/ 	.short	0x0101


	//----- nvinfo : EIATTR_VRC_CTA_INIT_COUNT
	.align		4
        /*0064*/ 	.byte	0x02, 0x4a
	.zero		1
	.zero		1


	//----- nvinfo : EIATTR_EXIT_INSTR_OFFSETS
	.align		4
        /*0068*/ 	.byte	0x04, 0x1c
        /*006a*/ 	.short	(.L_43 - .L_42)


	//   ....[0]....
.L_42:
        /*006c*/ 	.word	0x00000070


	//   ....[1]....
        /*0070*/ 	.word	0x000000e0


	//   ....[2]....
        /*0074*/ 	.word	0x000007e0


	//   ....[3]....
        /*0078*/ 	.word	0x00000b70


	//   ....[4]....
        /*007c*/ 	.word	0x00000d80


	//   ....[5]....
        /*0080*/ 	.word	0x00000ed0


	//----- nvinfo : EIATTR_CBANK_PARAM_SIZE
	.align		4
.L_43:
        /*0084*/ 	.byte	0x03, 0x19
        /*0086*/ 	.short	0x0020


	//----- nvinfo : EIATTR_PARAM_CBANK
	.align		4
        /*0088*/ 	.byte	0x04, 0x0a
        /*008a*/ 	.short	(.L_45 - .L_44)
	.align		4
.L_44:
        /*008c*/ 	.word	index@(.nv.constant0._Z7kernel1iiPdS_S_)
        /*0090*/ 	.short	0x0380
        /*0092*/ 	.short	0x0020


	//----- nvinfo : EIATTR_SW_WAR
	.align		4
.L_45:
        /*0094*/ 	.byte	0x04, 0x36
        /*0096*/ 	.short	(.L_47 - .L_46)
.L_46:
        /*0098*/ 	.word	0x00000008
.L_47:


//--------------------- .nv.callgraph             --------------------------
	.section	.nv.callgraph,"",@"SHT_CUDA_CALLGRAPH"
	.align	4
	.sectionentsize	8
	.align		4
        /*0000*/ 	.word	0x00000000
	.align		4
        /*0004*/ 	.word	0xffffffff
	.align		4
        /*0008*/ 	.word	0x00000000
	.align		4
        /*000c*/ 	.word	0xfffffffe
	.align		4
        /*0010*/ 	.word	0x00000000
	.align		4
        /*0014*/ 	.word	0xfffffffd
	.align		4
        /*0018*/ 	.word	0x00000000
	.align		4
        /*001c*/ 	.word	0xfffffffc


//--------------------- .text._Z7kernel2iiPdS_S_  --------------------------
	.section	.text._Z7kernel2iiPdS_S_,"ax",@progbits
	.align	128
        .global         _Z7kernel2iiPdS_S_
        .type           _Z7kernel2iiPdS_S_,@function
        .size           _Z7kernel2iiPdS_S_,(.L_x_11 - _Z7kernel2iiPdS_S_)
        .other          _Z7kernel2iiPdS_S_,@"STO_CUDA_ENTRY STV_DEFAULT"
_Z7kernel2iiPdS_S_:
.text._Z7kernel2iiPdS_S_:
[----:B------:R-:W-:Y:S01]  /*0000*/  LDC R1, c[0x0][0x37c] ;  /* 0x0000df00ff017b82 */ /* 0x000fe20000000800 */
[----:B------:R-:W0:Y:S07]  /*0010*/  S2R R7, SR_TID.X ;  /* 0x0000000000077919 */ /* 0x000e2e0000002100 */
[----:B------:R-:W1:Y:S01]  /*0020*/  S2UR UR4, SR_CTAID.X ;  /* 0x00000000000479c3 */ /* 0x000e620000002500 */
[----:B------:R-:W1:Y:S07]  /*0030*/  LDCU UR5, c[0x0][0x360] ;  /* 0x00006c00ff0577ac */ /* 0x000e6e0008000800 */
[----:B------:R-:W2:Y:S01]  /*0040*/  LDC R0, c[0x0][0x384] ;  /* 0x0000e100ff007b82 */ /* 0x000ea20000000800 */
[----:B-1----:R-:W-:-:S06]  /*0050*/  UIMAD UR4, UR4, UR5, URZ ;  /* 0x00000005040472a4 */ /* 0x002fcc000f8e02ff */
[----:B0-----:R-:W-:-:S04]  /*0060*/  IADD3 R3, PT, PT, R7, UR4, RZ ;  /* 0x0000000407037c10 */ /* 0x001fc8000fffe0ff */
[----:B--2---:R-:W-:-:S13]  /*0070*/  ISETP.GE.U32.AND P0, PT, R3, R0, PT ;  /* 0x000000000300720c */ /* 0x004fda0003f06070 */
[----:B------:R-:W-:Y:S05]  /*0080*/  @P0 EXIT ;  /* 0x000000000000094d */ /* 0x000fea0003800000 */
[----:B------:R-:W0:Y:S01]  /*0090*/  LDC R2, c[0x0][0x380] ;  /* 0x0000e000ff027b82 */ /* 0x000e220000000800 */
[----:B------:R-:W1:Y:S07]  /*00a0*/  LDCU.64 UR8, c[0x0][0x358] ;  /* 0x00006b00ff0877ac */ /* 0x000e6e0008000a00 */
[----:B------:R-:W2:Y:S01]  /*00b0*/  LDC.64 R10, c[0x0][0x390] ;  /* 0x0000e400ff0a7b82 */ /* 0x000ea20000000a00 */
[----:B0-----:R-:W-:Y:S01]  /*00c0*/  ISETP.GE.AND P0, PT, R2, 0x1, PT ;  /* 0x000000010200780c */ /* 0x001fe20003f06270 */
[----:B--2---:R-:W-:-:S05]  /*00d0*/  IMAD.WIDE.U32 R10, R3, 0x8, R10 ;  /* 0x00000008030a7825 */ /* 0x004fca00078e000a */
[----:B-1----:R0:W-:Y:S07]  /*00e0*/  STG.E.64 desc[UR8][R10.64], RZ ;  /* 0x000000ff0a007986 */ /* 0x0021ee000c101b08 */
[----:B------:R-:W-:Y:S05]  /*00f0*/  @!P0 EXIT ;  /* 0x000000000000894d */ /* 0x000fea0003800000 */
[C---:B------:R-:W-:Y:S01]  /*0100*/  ISETP.GE.U32.AND P1, PT, R2.reuse, 0x8, PT ;  /* 0x000000080200780c */ /* 0x040fe20003f26070 */
[----:B------:R-:W-:Y:S01]  /*0110*/  HFMA2 R5, -RZ, RZ, 0, 0 ;  /* 0x00000000ff057431 */ /* 0x000fe200000001ff */
[----:B------:R-:W-:Y:S02]  /*0120*/  LOP3.LUT R4, R2, 0x7, RZ, 0xc0, !PT ;  /* 0x0000000702047812 */ /* 0x000fe400078ec0ff */
[----:B------:R-:W-:Y:S02]  /*0130*/  CS2R R18, SRZ ;  /* 0x0000000000127805 */ /* 0x000fe4000001ff00 */
[----:B------:R-:W-:-:S07]  /*0140*/  ISETP.NE.AND P0, PT, R4, RZ, PT ;  /* 0x000000ff0400720c */ /* 0x000fce0003f05270 */
[----:B------:R-:W-:Y:S06]  /*0150*/  @!P1 BRA `(.L_x_0) ;  /* 0x0000000400209947 */ /* 0x000fec0003800000 */
[----:B------:R-:W1:Y:S01]  /*0160*/  LDCU.64 UR6, c[0x0][0x398] ;  /* 0x00007300ff0677ac */ /* 0x000e620008000a00 */
[----:B------:R-:W-:Y:S01]  /*0170*/  LOP3.LUT R5, R2, 0x7ffffff8, RZ, 0xc0, !PT ;  /* 0x7ffffff802057812 */ /* 0x000fe200078ec0ff */
[C---:B------:R-:W-:Y:S01]  /*0180*/  IMAD R25, R0.reuse, 0x7, R3 ;  /* 0x0000000700197824 */ /* 0x040fe200078e0203 */
[C---:B------:R-:W-:Y:S01]  /*0190*/  IADD3 R22, PT, PT, R0.reuse, UR4, R7 ;  /* 0x0000000400167c10 */ /* 0x040fe2000fffe007 */
[C-C-:B------:R-:W-:Y:S01]  /*01a0*/  IMAD R9, R0.reuse, 0x6, R3.reuse ;  /* 0x0000000600097824 */ /* 0x140fe200078e0203 */
[CC--:B------:R-:W-:Y:S01]  /*01b0*/  LEA R7, R0.reuse, R3.reuse, 0x1 ;  /* 0x0000000300077211 */ /* 0x0c0fe200078e08ff */
[C-C-:B------:R-:W-:Y:S01]  /*01c0*/  IMAD R27, R0.reuse, 0x5, R3.reuse ;  /* 0x00000005001b7824 */ /* 0x140fe200078e0203 */
[----:B------:R-:W-:Y:S01]  /*01d0*/  MOV R23, R3 ;  /* 0x0000000300177202 */ /* 0x000fe20000000f00 */
[C-C-:B------:R-:W-:Y:S01]  /*01e0*/  IMAD R29, R0.reuse, 0x4, R3.reuse ;  /* 0x00000004001d7824 */ /* 0x140fe200078e0203 */
[----:B------:R-:W-:Y:S01]  /*01f0*/  CS2R R18, SRZ ;  /* 0x0000000000127805 */ /* 0x000fe2000001ff00 */
[----:B------:R-:W-:-:S02]  /*0200*/  IMAD R8, R0, 0x3, R3 ;  /* 0x0000000300087824 */ /* 0x000fc400078e0203 */
[----:B------:R-:W-:Y:S01]  /*0210*/  IMAD.MOV R6, RZ, RZ, -R5 ;  /* 0x000000ffff067224 */ /* 0x000fe200078e0a05 */
[----:B-1----:R-:W-:-:S04]  /*0220*/  UIADD3 UR5, UP0, UPT, UR6, 0x20, URZ ;  /* 0x0000002006057890 */ /* 0x002fc8000ff1e0ff */
[----:B------:R-:W-:Y:S02]  /*0230*/  UIADD3.X UR6, UPT, UPT, URZ, UR7, URZ, UP0, !UPT ;  /* 0x00000007ff067290 */ /* 0x000fe400087fe4ff */
[----:B------:R-:W-:-:S04]  /*0240*/  MOV R20, UR5 ;  /* 0x0000000500147c02 */ /* 0x000fc80008000f00 */
[----:B------:R-:W-:-:S07]  /*0250*/  MOV R21, UR6 ;  /* 0x0000000600157c02 */ /* 0x000fce0008000f00 */
.L_x_1:
[----:B-1----:R-:W1:Y:S01]  /*0260*/  LDC.64 R12, c[0x0][0x388] ;  /* 0x0000e200ff0c7b82 */ /* 0x002e620000000a00 */
[----:B------:R-:W-:Y:S01]  /*0270*/  IMAD.MOV.U32 R14, RZ, RZ, R20 ;  /* 0x000000ffff0e7224 */ /* 0x000fe200078e0014 */
[----:B------:R-:W-:-:S05]  /*0280*/  MOV R15, R21 ;  /* 0x00000015000f7202 */ /* 0x000fca0000000f00 */
[----:B------:R-:W2:Y:S01]  /*0290*/  LDG.E.64 R20, desc[UR8][R14.64+-0x20] ;  /* 0xffffe0080e147981 */ /* 0x000ea2000c1e1b00 */
[----:B-1----:R-:W-:-:S06]  /*02a0*/  IMAD.WIDE.U32 R16, R23, 0x8, R12 ;  /* 0x0000000817107825 */ /* 0x002fcc00078e000c */
[----:B------:R-:W2:Y:S02]  /*02b0*/  LDG.E.64 R16, desc[UR8][R16.64] ;  /* 0x0000000810107981 */ /* 0x000ea4000c1e1b00 */
[----:B--2---:R-:W-:Y:S01]  /*02c0*/  DFMA R20, R16, R20, R18 ;  /* 0x000000141014722b */ /* 0x004fe20000000012 */
[----:B------:R-:W-:-:S06]  /*02d0*/  IMAD.WIDE.U32 R18, R22, 0x8, R12 ;  /* 0x0000000816127825 */ /* 0x000fcc00078e000c */
[----:B------:R1:W-:Y:S04]  /*02e0*/  STG.E.64 desc[UR8][R10.64], R20 ;  /* 0x000000140a007986 */ /* 0x0003e8000c101b08 */
[----:B------:R-:W2:Y:S04]  /*02f0*/  LDG.E.64 R16, desc[UR8][R18.64] ;  /* 0x0000000812107981 */ /* 0x000ea8000c1e1b00 */
[----:B------:R-:W2:Y:S02]  /*0300*/  LDG.E.64 R18, desc[UR8][R14.64+-0x18] ;  /* 0xffffe8080e127981 */ /* 0x000ea4000c1e1b00 */
[----:B--2---:R-:W-:Y:S01]  /*0310*/  DFMA R18, R16, R18, R20 ;  /* 0x000000121012722b */ /* 0x004fe20000000014 */
[----:B-1----:R-:W-:-:S06]  /*0320*/  IMAD.WIDE.U32 R20, R7, 0x8, R12 ;  /* 0x0000000807147825 */ /* 0x002fcc00078e000c */
[----:B------:R1:W-:Y:S04]  /*0330*/  STG.E.64 desc[UR8][R10.64], R18 ;  /* 0x000000120a007986 */ /* 0x0003e8000c101b08 */
[----:B------:R-:W2:Y:S04]  /*0340*/  LDG.E.64 R16, desc[UR8][R20.64] ;  /* 0x0000000814107981 */ /* 0x000ea8000c1e1b00 */
[----:B------:R-:W2:Y:S02]  /*0350*/  LDG.E.64 R20, desc[UR8][R14.64+-0x10] ;  /* 0xfffff0080e147981 */ /* 0x000ea4000c1e1b00 */
[----:B--2---:R-:W-:Y:S01]  /*0360*/  DFMA R20, R16, R20, R18 ;  /* 0x000000141014722b */ /* 0x004fe20000000012 */
[----:B------:R-:W-:-:S06]  /*0370*/  IMAD.WIDE.U32 R16, R8, 0x8, R12 ;  /* 0x0000000808107825 */ /* 0x000fcc00078e000c */
[----:B------:R2:W-:Y:S04]  /*0380*/  STG.E.64 desc[UR8][R10.64], R20 ;  /* 0x000000140a007986 */ /* 0x0005e8000c101b08 */
[----:B------:R-:W3:Y:S04]  /*0390*/  LDG.E.64 R16, desc[UR8][R16.64] ;  /* 0x0000000810107981 */ /* 0x000ee8000c1e1b00 */
[----:B-1----:R-:W3:Y:S02]  /*03a0*/  LDG.E.64 R18, desc[UR8][R14.64+-0x8] ;  /* 0xfffff8080e127981 */ /* 0x002ee4000c1e1b00 */
[----:B---3--:R-:W-:Y:S01]  /*03b0*/  DFMA R18, R16, R18, R20 ;  /* 0x000000121012722b */ /* 0x008fe20000000014 */
[----:B------:R-:W-:-:S06]  /*03c0*/  IMAD.WIDE.U32 R16, R29, 0x8, R12 ;  /* 0x000000081d107825 */ /* 0x000fcc00078e000c */
[----:B------:R1:W-:Y:S04]  /*03d0*/  STG.E.64 desc[UR8][R10.64], R18 ;  /* 0x000000120a007986 */ /* 0x0003e8000c101b08 */
[----:B------:R-:W3:Y:S04]  /*03e0*/  LDG.E.64 R16, desc[UR8][R16.64] ;  /* 0x0000000810107981 */ /* 0x000ee8000c1e1b00 */
[----:B--2---:R-:W3:Y:S02]  /*03f0*/  LDG.E.64 R20, desc[UR8][R14.64] ;  /* 0x000000080e147981 */ /* 0x004ee4000c1e1b00 */
[----:B---3--:R-:W-:Y:S01]  /*0400*/  DFMA R20, R16, R20, R18 ;  /* 0x000000141014722b */ /* 0x008fe20000000012 */
[----:B------:R-:W-:-:S06]  /*0410*/  IMAD.WIDE.U32 R16, R27, 0x8, R12 ;  /* 0x000000081b107825 */ /* 0x000fcc00078e000c */
[----:B------:R2:W-:Y:S04]  /*0420*/  STG.E.64 desc[UR8][R10.64], R20 ;  /* 0x000000140a007986 */ /* 0x0005e8000c101b08 */
[----:B-1----:R-:W3:Y:S04]  /*0430*/  LDG.E.64 R18, desc[UR8][R16.64] ;  /* 0x0000000810127981 */ /* 0x002ee8000c1e1b00 */
[----:B------:R-:W3:Y:S02]  /*0440*/  LDG.E.64 R16, desc[UR8][R14.64+0x8] ;  /* 0x000008080e107981 */ /* 0x000ee4000c1e1b00 */
[----:B---3--:R-:W-:Y:S01]  /*0450*/  DFMA R16, R18, R16, R20 ;  /* 0x000000101210722b */ /* 0x008fe20000000014 */
[----:B------:R-:W-:-:S06]  /*0460*/  IMAD.WIDE.U32 R18, R9, 0x8, R12 ;  /* 0x0000000809127825 */ /* 0x000fcc00078e000c */
[----:B------:R-:W-:Y:S04]  /*0470*/  STG.E.64 desc[UR8][R10.64], R16 ;  /* 0x000000100a007986 */ /* 0x000fe8000c101b08 */
[----:B------:R-:W3:Y:S04]  /*0480*/  LDG.E.64 R18, desc[UR8][R18.64] ;  /* 0x0000000812127981 */ /* 0x000ee8000c1e1b00 */
[----:B--2---:R-:W3:Y:S01]  /*0490*/  LDG.E.64 R20, desc[UR8][R14.64+0x10] ;  /* 0x000010080e147981 */ /* 0x004ee2000c1e1b00 */
[----:B------:R-:W-:Y:S01]  /*04a0*/  IMAD.WIDE.U32 R12, R25, 0x8, R12 ;  /* 0x00000008190c7825 */ /* 0x000fe200078e000c */
[----:B---3--:R-:W-:-:S07]  /*04b0*/  DFMA R18, R18, R20, R16 ;  /* 0x000000141212722b */ /* 0x008fce0000000010 */
[----:B------:R1:W-:Y:S04]  /*04c0*/  STG.E.64 desc[UR8][R10.64], R18 ;  /* 0x000000120a007986 */ /* 0x0003e8000c101b08 */
[----:B------:R-:W1:Y:S04]  /*04d0*/  LDG.E.64 R20, desc[UR8][R12.64] ;  /* 0x000000080c147981 */ /* 0x000e68000c1e1b00 */
[----:B------:R-:W1:Y:S01]  /*04e0*/  LDG.E.64 R12, desc[UR8][R14.64+0x18] ;  /* 0x000018080e0c7981 */ /* 0x000e62000c1e1b00 */
[----:B------:R-:W-:-:S04]  /*04f0*/  IADD3 R6, PT, PT, R6, 0x8, RZ ;  /* 0x0000000806067810 */ /* 0x000fc80007ffe0ff */
[----:B------:R-:W-:Y:S01]  /*0500*/  ISETP.NE.AND P1, PT, R6, RZ, PT ;  /* 0x000000ff0600720c */ /* 0x000fe20003f25270 */
[C---:B------:R-:W-:Y:S01]  /*0510*/  IMAD R7, R0.reuse, 0x8, R7 ;  /* 0x0000000800077824 */ /* 0x040fe200078e0207 */
[C---:B------:R-:W-:Y:S01]  /*0520*/  LEA R23, R0.reuse, R23, 0x3 ;  /* 0x0000001700177211 */ /* 0x040fe200078e18ff */
[C---:B------:R-:W-:Y:S01]  /*0530*/  IMAD R27, R0.reuse, 0x8, R27 ;  /* 0x00000008001b7824 */ /* 0x040fe200078e021b */
[C---:B------:R-:W-:Y:S02]  /*0540*/  LEA R22, R0.reuse, R22, 0x3 ;  /* 0x0000001600167211 */ /* 0x040fe400078e18ff */
[C---:B------:R-:W-:Y:S02]  /*0550*/  LEA R8, R0.reuse, R8, 0x3 ;  /* 0x0000000800087211 */ /* 0x040fe400078e18ff */
[C---:B------:R-:W-:Y:S02]  /*0560*/  LEA R29, R0.reuse, R29, 0x3 ;  /* 0x0000001d001d7211 */ /* 0x040fe400078e18ff */
[----:B------:R-:W-:-:S02]  /*0570*/  LEA R25, R0, R25, 0x3 ;  /* 0x0000001900197211 */ /* 0x000fc400078e18ff */
[----:B------:R-:W-:Y:S01]  /*0580*/  LEA R9, R0, R9, 0x3 ;  /* 0x0000000900097211 */ /* 0x000fe200078e18ff */
[----:B-1----:R-:W-:Y:S01]  /*0590*/  DFMA R18, R20, R12, R18 ;  /* 0x0000000c1412722b */ /* 0x002fe20000000012 */
[----:B------:R-:W-:-:S06]  /*05a0*/  IADD3 R20, P2, PT, R14, 0x40, RZ ;  /* 0x000000400e147810 */ /* 0x000fcc0007f5e0ff */
[----:B------:R1:W-:Y:S01]  /*05b0*/  STG.E.64 desc[UR8][R10.64], R18 ;  /* 0x000000120a007986 */ /* 0x0003e2000c101b08 */
[----:B------:R-:W-:Y:S01]  /*05c0*/  IMAD.X R21, RZ, RZ, R15, P2 ;  /* 0x000000ffff157224 */ /* 0x000fe200010e060f */
[----:B------:R-:W-:Y:S06]  /*05d0*/  @P1 BRA `(.L_x_1) ;  /* 0xfffffffc00201947 */ /* 0x000fec000383ffff */
.L_x_0:
[----:B------:R-:W-:Y:S05]  /*05e0*/  @!P0 EXIT ;  /* 0x000000000000894d */ /* 0x000fea0003800000 */
[----:B------:R-:W-:Y:S02]  /*05f0*/  ISETP.GE.U32.AND P0, PT, R4, 0x4, PT ;  /* 0x000000040400780c */ /* 0x000fe40003f06070 */
[----:B------:R-:W-:-:S04]  /*0600*/  LOP3.LUT R20, R2, 0x3, RZ, 0xc0, !PT ;  /* 0x0000000302147812 */ /* 0x000fc800078ec0ff */
[----:B------:R-:W-:-:S07]  /*0610*/  ISETP.NE.AND P1, PT, R20, RZ, PT ;  /* 0x000000ff1400720c */ /* 0x000fce0003f25270 */
[----:B------:R-:W-:Y:S06]  /*0620*/  @!P0 BRA `(.L_x_2) ;  /* 0x0000000000708947 */ /* 0x000fec0003800000 */
[----:B------:R-:W2:Y:S01]  /*0630*/  LDC.64 R8, c[0x0][0x388] ;  /* 0x0000e200ff087b82 */ /* 0x000ea20000000a00 */
[----:B------:R-:W-:-:S07]  /*0640*/  IMAD R17, R5, R0, R3 ;  /* 0x0000000005117224 */ /* 0x000fce00078e0203 */
[----:B------:R-:W3:Y:S01]  /*0650*/  LDC.64 R6, c[0x0][0x398] ;  /* 0x0000e600ff067b82 */ /* 0x000ee20000000a00 */
[----:B--2---:R-:W-:-:S06]  /*0660*/  IMAD.WIDE.U32 R12, R17, 0x8, R8 ;  /* 0x00000008110c7825 */ /* 0x004fcc00078e0008 */
[----:B------:R-:W2:Y:S01]  /*0670*/  LDG.E.64 R12, desc[UR8][R12.64] ;  /* 0x000000080c0c7981 */ /* 0x000ea2000c1e1b00 */
[----:B---3--:R-:W-:-:S05]  /*0680*/  IMAD.WIDE.U32 R6, R5, 0x8, R6 ;  /* 0x0000000805067825 */ /* 0x008fca00078e0006 */
[----:B------:R-:W2:Y:S01]  /*0690*/  LDG.E.64 R14, desc[UR8][R6.64] ;  /* 0x00000008060e7981 */ /* 0x000ea2000c1e1b00 */
[----:B------:R-:W-:-:S04]  /*06a0*/  IMAD.IADD R21, R17, 0x1, R0 ;  /* 0x0000000111157824 */ /* 0x000fc800078e0200 */
[----:B------:R-:W-:Y:S01]  /*06b0*/  IMAD.WIDE.U32 R16, R21, 0x8, R8 ;  /* 0x0000000815107825 */ /* 0x000fe200078e0008 */
[----:B--2---:R-:W-:-:S07]  /*06c0*/  DFMA R14, R12, R14, R18 ;  /* 0x0000000e0c0e722b */ /* 0x004fce0000000012 */
[----:B------:R2:W-:Y:S04]  /*06d0*/  STG.E.64 desc[UR8][R10.64], R14 ;  /* 0x0000000e0a007986 */ /* 0x0005e8000c101b08 */
[----:B------:R-:W3:Y:S04]  /*06e0*/  LDG.E.64 R16, desc[UR8][R16.64] ;  /* 0x0000000810107981 */ /* 0x000ee8000c1e1b00 */
[----:B-1----:R-:W3:Y:S01]  /*06f0*/  LDG.E.64 R18, desc[UR8][R6.64+0x8] ;  /* 0x0000080806127981 */ /* 0x002ee2000c1e1b00 */
[----:B------:R-:W-:-:S05]  /*0700*/  IADD3 R21, PT, PT, R21, R0, RZ ;  /* 0x0000000015157210 */ /* 0x000fca0007ffe0ff */
[----:B------:R-:W-:Y:S01]  /*0710*/  IMAD.WIDE.U32 R24, R21, 0x8, R8 ;  /* 0x0000000815187825 */ /* 0x000fe200078e0008 */
[----:B---3--:R-:W-:-:S07]  /*0720*/  DFMA R22, R16, R18, R14 ;  /* 0x000000121016722b */ /* 0x008fce000000000e */
[----:B------:R2:W-:Y:S04]  /*0730*/  STG.E.64 desc[UR8][R10.64], R22 ;  /* 0x000000160a007986 */ /* 0x0005e8000c101b08 */
[----:B------:R-:W3:Y:S04]  /*0740*/  LDG.E.64 R24, desc[UR8][R24.64] ;  /* 0x0000000818187981 */ /* 0x000ee8000c1e1b00 */
[----:B------:R-:W3:Y:S01]  /*0750*/  LDG.E.64 R12, desc[UR8][R6.64+0x10] ;  /* 0x00001008060c7981 */ /* 0x000ee2000c1e1b00 */
[----:B------:R-:W-:-:S05]  /*0760*/  IADD3 R21, PT, PT, R21, R0, RZ ;  /* 0x0000000015157210 */ /* 0x000fca0007ffe0ff */
[----:B------:R-:W-:Y:S01]  /*0770*/  IMAD.WIDE.U32 R8, R21, 0x8, R8 ;  /* 0x0000000815087825 */ /* 0x000fe200078e0008 */
[----:B---3--:R-:W-:-:S07]  /*0780*/  DFMA R12, R24, R12, R22 ;  /* 0x0000000c180c722b */ /* 0x008fce0000000016 */
[----:B------:R2:W-:Y:S04]  /*0790*/  STG.E.64 desc[UR8][R10.64], R12 ;  /* 0x0000000c0a007986 */ /* 0x0005e8000c101b08 */
[----:B------:R-:W3:Y:S04]  /*07a0*/  LDG.E.64 R8, desc[UR8][R8.64] ;  /* 0x0000000808087981 */ /* 0x000ee8000c1e1b00 */
[----:B------:R-:W3:Y:S01]  /*07b0*/  LDG.E.64 R18, desc[UR8][R6.64+0x18] ;  /* 0x0000180806127981 */ /* 0x000ee2000c1e1b00 */
[----:B------:R-:W-:Y:S01]  /*07c0*/  VIADD R5, R5, 0x4 ;  /* 0x0000000405057836 */ /* 0x000fe20000000000 */
[----:B---3--:R-:W-:-:S07]  /*07d0*/  DFMA R18, R8, R18, R12 ;  /* 0x000000120812722b */ /* 0x008fce000000000c */
[----:B------:R2:W-:Y:S04]  /*07e0*/  STG.E.64 desc[UR8][R10.64], R18 ;  /* 0x000000120a007986 */ /* 0x0005e8000c101b08 */
.L_x_2:
[----:B------:R-:W-:Y:S05]  /*07f0*/  @!P1 EXIT ;  /* 0x000000000000994d */ /* 0x000fea0003800000 */
[----:B------:R-:W-:Y:S02]  /*0800*/  ISETP.NE.AND P0, PT, R20, 0x1, PT ;  /* 0x000000011400780c */ /* 0x000fe40003f05270 */
[----:B------:R-:W-:-:S04]  /*0810*/  LOP3.LUT R2, R2, 0x1, RZ, 0xc0, !PT ;  /* 0x0000000102027812 */ /* 0x000fc800078ec0ff */
[----:B------:R-:W-:-:S07]  /*0820*/  ISETP.NE.U32.AND P1, PT, R2, 0x1, PT ;  /* 0x000000010200780c */ /* 0x000fce0003f25070 */
[----:B------:R-:W-:Y:S06]  /*0830*/  @!P0 BRA `(.L_x_3) ;  /* 0x0000000000408947 */ /* 0x000fec0003800000 */
[----:B--2---:R-:W2:Y:S01]  /*0840*/  LDC.64 R14, c[0x0][0x388] ;  /* 0x0000e200ff0e7b82 */ /* 0x004ea20000000a00 */
[----:B------:R-:W-:-:S07]  /*0850*/  IMAD R21, R5, R0, R3 ;  /* 0x0000000005157224 */ /* 0x000fce00078e0203 */
[----:B------:R-:W3:Y:S01]  /*0860*/  LDC.64 R6, c[0x0][0x398] ;  /* 0x0000e600ff067b82 */ /* 0x000ee20000000a00 */
[----:B--2---:R-:W-:-:S05]  /*0870*/  IMAD.WIDE.U32 R16, R21, 0x8, R14 ;  /* 0x0000000815107825 */ /* 0x004fca00078e000e */
[----:B------:R-:W2:Y:S01]  /*0880*/  LDG.E.64 R8, desc[UR8][R16.64] ;  /* 0x0000000810087981 */ /* 0x000ea2000c1e1b00 */
[----:B---3--:R-:W-:-:S05]  /*0890*/  IMAD.WIDE.U32 R6, R5, 0x8, R6 ;  /* 0x0000000805067825 */ /* 0x008fca00078e0006 */
[----:B------:R-:W2:Y:S01]  /*08a0*/  LDG.E.64 R12, desc[UR8][R6.64] ;  /* 0x00000008060c7981 */ /* 0x000ea2000c1e1b00 */
[----:B------:R-:W-:-:S05]  /*08b0*/  IADD3 R21, PT, PT, R21, R0, RZ ;  /* 0x0000000015157210 */ /* 0x000fca0007ffe0ff */
[----:B------:R-:W-:Y:S01]  /*08c0*/  IMAD.WIDE.U32 R14, R21, 0x8, R14 ;  /* 0x00000008150e7825 */ /* 0x000fe200078e000e */
[----:B--2---:R-:W-:-:S07]  /*08d0*/  DFMA R8, R8, R12, R18 ;  /* 0x0000000c0808722b */ /* 0x004fce0000000012 */
[----:B------:R3:W-:Y:S04]  /*08e0*/  STG.E.64 desc[UR8][R10.64], R8 ;  /* 0x000000080a007986 */ /* 0x0007e8000c101b08 */
[----:B-1----:R-:W2:Y:S04]  /*08f0*/  LDG.E.64 R18, desc[UR8][R14.64] ;  /* 0x000000080e127981 */ /* 0x002ea8000c1e1b00 */
[----:B------:R-:W2:Y:S01]  /*0900*/  LDG.E.64 R12, desc[UR8][R6.64+0x8] ;  /* 0x00000808060c7981 */ /* 0x000ea2000c1e1b00 */
[----:B------:R-:W-:Y:S01]  /*0910*/  IADD3 R5, PT, PT, R5, 0x2, RZ ;  /* 0x0000000205057810 */ /* 0x000fe20007ffe0ff */
[----:B--2---:R-:W-:-:S07]  /*0920*/  DFMA R18, R18, R12, R8 ;  /* 0x0000000c1212722b */ /* 0x004fce0000000008 */
[----:B------:R3:W-:Y:S04]  /*0930*/  STG.E.64 desc[UR8][R10.64], R18 ;  /* 0x000000120a007986 */ /* 0x0007e8000c101b08 */
.L_x_3:
[----:B------:R-:W-:Y:S05]  /*0940*/  @P1 EXIT ;  /* 0x000000000000194d */ /* 0x000fea0003800000 */
[----:B------:R-:W4:Y:S01]  /*0950*/  LDC.64 R6, c[0x0][0x388] ;  /* 0x0000e200ff067b82 */ /* 0x000f220000000a00 */
[----:B------:R-:W-:-:S07]  /*0960*/  IMAD R3, R5, R0, R3 ;  /* 0x0000000005037224 */ /* 0x000fce00078e0203 */
[----:B---3--:R-:W3:Y:S01]  /*0970*/  LDC.64 R8, c[0x0][0x398] ;  /* 0x0000e600ff087b82 */ /* 0x008ee20000000a00 */
[----:B----4-:R-:W-:-:S06]  /*0980*/  IMAD.WIDE.U32 R2, R3, 0x8, R6 ;  /* 0x0000000803027825 */ /* 0x010fcc00078e0006 */
[----:B------:R-:W1:Y:S01]  /*0990*/  LDG.E.64 R2, desc[UR8][R2.64] ;  /* 0x0000000802027981 */ /* 0x000e62000c1e1b00 */
[----:B---3--:R-:W-:-:S06]  /*09a0*/  IMAD.WIDE.U32 R4, R5, 0x8, R8 ;  /* 0x0000000805047825 */ /* 0x008fcc00078e0008 */
[----:B------:R-:W1:Y:S02]  /*09b0*/  LDG.E.64 R4, desc[UR8][R4.64] ;  /* 0x0000000804047981 */ /* 0x000e64000c1e1b00 */
[----:B-12---:R-:W-:-:S07]  /*09c0*/  DFMA R18, R2, R4, R18 ;  /* 0x000000040212722b */ /* 0x006fce0000000012 */
[----:B------:R-:W-:Y:S01]  /*09d0*/  STG.E.64 desc[UR8][R10.64], R18 ;  /* 0x000000120a007986 */ /* 0x000fe2000c101b08 */
[----:B------:R-:W-:Y:S05]  /*09e0*/  EXIT ;  /* 0x000000000000794d */ /* 0x000fea0003800000 */
.L_x_4:
[----:B------:R-:W-:-:S00]  /*09f0*/  BRA `(.L_x_4) ;  /* 0xfffffffc00fc7947 */ /* 0x000fc0000383ffff */
[----:B------:R-:W-:-:S00]  /*0a00*/  NOP ;  /* 0x0000000000007918 */ /* 0x000fc00000000000 */
[----:B------:R-:W-:-:S00]  /*0a10*/  NOP ;  /* 0x0000000000007918 */ /* 0x000fc00000000000 */
[----:B------:R-:W-:-:S00]  /*0a20*/  NOP ;  /* 0x0000000000007918 */ /* 0x000fc00000000000 */
[----:B------:R-:W-:-:S00]  /*0a30*/  NOP ;  /* 0x0000000000007918 */ /* 0x000fc00000000000 */
[----:B------:R-:W-:-:S00]  /*0a40*/  NOP ;  /* 0x0000000000007918 */ /* 0x000fc00000000000 */
[----:B------:R-:W-:-:S00]  /*0a50*/  NOP ;  /* 0x0000000000007918 */ /* 0x000fc00000000000 */
[----:B------:R-:W-:-:S00]  /*0a60*/  NOP ;  /* 0x0000000000007918 */ /* 0x000fc00000000000 */
[----:B------:R-:W-:-:S00]  /*0a70*/  NOP ;  /* 0x0000000000007918 */ /* 0x000fc00000000000 */
.L_x_11:


//--------------------- .text._Z7kernel1iiPdS_S_  --------------------------
	.section	.text._Z7kernel1iiPdS_S_,"ax",@progbits
	.align	128
        .global         _Z7kernel1iiPdS_S_
        .type           _Z7kernel1iiPdS_S_,@function
        .size           _Z7kernel1iiPdS_S_,(.L_x_12 - _Z7kernel1iiPdS_S_)
        .other          _Z7kernel1iiPdS_S_,@"STO_CUDA_ENTRY STV_DEFAULT"
_Z7kernel1iiPdS_S_:
.text._Z7kernel1iiPdS_S_:
[----:B------:R-:W-:Y:S01]  /*0000*/  LDC R1, c[0x0][0x37c] ;  /* 0x0000df00ff017b82 */ /* 0x000fe20000000800 */
[----:B------:R-:W0:Y:S07]  /*0010*/  S2R R3, SR_TID.X ;  /* 0x0000000000037919 */ /* 0x000e2e0000002100 */
[----:B------:R-:W0:Y:S01]  /*0020*/  S2UR UR4, SR_CTAID.X ;  /* 0x00000000000479c3 */ /* 0x000e220000002500 */
[----:B------:R-:W1:Y:S07]  /*0030*/  LDCU UR5, c[0x0][0x380] ;  /* 0x00007000ff0577ac */ /* 0x000e6e0008000800 */
[----:B------:R-:W0:Y:S02]  /*0040*/  LDC R0, c[0x0][0x360] ;  /* 0x0000d800ff007b82 */ /* 0x000e240000000800 */
[----:B0-----:R-:W-:-:S05]  /*0050*/  IMAD R0, R0, UR4, R3 ;  /* 0x0000000400007c24 */ /* 0x001fca000f8e0203 */
[----:B-1----:R-:W-:-:S13]  /*0060*/  ISETP.GE.U32.AND P0, PT, R0, UR5, PT ;  /* 0x0000000500007c0c */ /* 0x002fda000bf06070 */
        /* <DEDUP_REMOVED lines=14> */
[----:B------:R-:W-:Y:S02]  /*0150*/  LOP3.LUT R6, R7, 0x7ffffff0, RZ, 0xc0, !PT ;  /* 0x7ffffff007067812 */ /* 0x000fe400078ec0ff */
[----:B------:R-:W-:Y:S02]  /*0160*/  CS2R R2, SRZ ;  /* 0x0000000000027805 */ /* 0x000fe4000001ff00 */
[----:B------:R-:W-:-:S07]  /*0170*/  MOV R13, RZ ;  /* 0x000000ff000d7202 */ /* 0x000fce0000000f00 */
.L_x_6:
[----:B------:R-:W1:Y:S01]  /*0180*/  LDC.64 R10, c[0x0][0x388] ;  /* 0x0000e200ff0a7b82 */ /* 0x000e620000000a00 */
[----:B------:R-:W-:-:S07]  /*0190*/  IMAD R15, R0, R7, R13 ;  /* 0x00000007000f7224 */ /* 0x000fce00078e020d */
[----:B--2---:R-:W2:Y:S01]  /*01a0*/  LDC.64 R8, c[0x0][0x390] ;  /* 0x0000e400ff087b82 */ /* 0x004ea20000000a00 */
[----:B-1----:R-:W-:-:S06]  /*01b0*/  IMAD.WIDE.U32 R18, R15, 0x8, R10 ;  /* 0x000000080f127825 */ /* 0x002fcc00078e000a */
[----:B------:R-:W3:Y:S01]  /*01c0*/  LDG.E.64 R18, desc[UR4][R18.64] ;  /* 0x0000000412127981 */ /* 0x000ee2000c1e1b00 */
[----:B--2---:R-:W-:-:S05]  /*01d0*/  IMAD.WIDE.U32 R8, R13, 0x8, R8 ;  /* 0x000000080d087825 */ /* 0x004fca00078e0008 */
[----:B------:R-:W3:Y:S01]  /*01e0*/  LDG.E.64 R16, desc[UR4][R8.64] ;  /* 0x0000000408107981 */ /* 0x000ee2000c1e1b00 */
[----:B------:R-:W-:-:S05]  /*01f0*/  IADD3 R21, PT, PT, R15, 0x1, RZ ;  /* 0x000000010f157810 */ /* 0x000fca0007ffe0ff */
[----:B------:R-:W-:Y:S01]  /*0200*/  IMAD.WIDE.U32 R20, R21, 0x8, R10 ;  /* 0x0000000815147825 */ /* 0x000fe200078e000a */
[----:B---3--:R-:W-:-:S07]  /*0210*/  DFMA R2, R18, R16, R2 ;  /* 0x000000101202722b */ /* 0x008fce0000000002 */
[----:B------:R1:W-:Y:S04]  /*0220*/  STG.E.64 desc[UR4][R4.64], R2 ;  /* 0x0000000204007986 */ /* 0x0003e8000c101b04 */
[----:B------:R-:W2:Y:S04]  /*0230*/  LDG.E.64 R16, desc[UR4][R20.64] ;  /* 0x0000000414107981 */ /* 0x000ea8000c1e1b00 */
[----:B------:R-:W2:Y:S01]  /*0240*/  LDG.E.64 R22, desc[UR4][R8.64+0x8] ;  /* 0x0000080408167981 */ /* 0x000ea2000c1e1b00 */
[----:B------:R-:W-:Y:S01]  /*0250*/  VIADD R25, R15, 0x2 ;  /* 0x000000020f197836 */ /* 0x000fe20000000000 */
[----:B--2---:R-:W-:-:S03]  /*0260*/  DFMA R16, R16, R22, R2 ;  /* 0x000000161010722b */ /* 0x004fc60000000002 */
[----:B------:R-:W-:-:S04]  /*0270*/  IMAD.WIDE.U32 R22, R25, 0x8, R10 ;  /* 0x0000000819167825 */ /* 0x000fc800078e000a */
[----:B------:R2:W-:Y:S04]  /*0280*/  STG.E.64 desc[UR4][R4.64], R16 ;  /* 0x0000001004007986 */ /* 0x0005e8000c101b04 */
[----:B------:R-:W3:Y:S04]  /*0290*/  LDG.E.64 R18, desc[UR4][R22.64] ;  /* 0x0000000416127981 */ /* 0x000ee8000c1e1b00 */
[----:B------:R-:W3:Y:S01]  /*02a0*/  LDG.E.64 R24, desc[UR4][R8.64+0x10] ;  /* 0x0000100408187981 */ /* 0x000ee2000c1e1b00 */
[----:B------:R-:W-:Y:S01]  /*02b0*/  IADD3 R27, PT, PT, R15, 0x3, RZ ;  /* 0x000000030f1b7810 */ /* 0x000fe20007ffe0ff */
[----:B---3--:R-:W-:-:S04]  /*02c0*/  DFMA R18, R18, R24, R16 ;  /* 0x000000181212722b */ /* 0x008fc80000000010 */
[----:B------:R-:W-:-:S03]  /*02d0*/  IMAD.WIDE.U32 R24, R27, 0x8, R10 ;  /* 0x000000081b187825 */ /* 0x000fc600078e000a */
[----:B------:R3:W-:Y:S04]  /*02e0*/  STG.E.64 desc[UR4][R4.64], R18 ;  /* 0x0000001204007986 */ /* 0x0007e8000c101b04 */
[----:B-1----:R-:W4:Y:S04]  /*02f0*/  LDG.E.64 R2, desc[UR4][R24.64] ;  /* 0x0000000418027981 */ /* 0x002f28000c1e1b00 */
[----:B------:R-:W4:Y:S01]  /*0300*/  LDG.E.64 R20, desc[UR4][R8.64+0x18] ;  /* 0x0000180408147981 */ /* 0x000f22000c1e1b00 */
[----:B------:R-:W-:Y:S01]  /*0310*/  IADD3 R27, PT, PT, R15, 0x4, RZ ;  /* 0x000000040f1b7810 */ /* 0x000fe20007ffe0ff */
[----:B----4-:R-:W-:-:S04]  /*0320*/  DFMA R2, R2, R20, R18 ;  /* 0x000000140202722b */ /* 0x010fc80000000012 */
[----:B------:R-:W-:-:S03]  /*0330*/  IMAD.WIDE.U32 R20, R27, 0x8, R10 ;  /* 0x000000081b147825 */ /* 0x000fc600078e000a */
[----:B------:R1:W-:Y:S04]  /*0340*/  STG.E.64 desc[UR4][R4.64], R2 ;  /* 0x0000000204007986 */ /* 0x0003e8000c101b04 */
[----:B--2---:R-:W2:Y:S04]  /*0350*/  LDG.E.64 R16, desc[UR4][R20.64] ;  /* 0x0000000414107981 */ /* 0x004ea8000c1e1b00 */
[----:B------:R-:W2:Y:S01]  /*0360*/  LDG.E.64 R22, desc[UR4][R8.64+0x20] ;  /* 0x0000200408167981 */ /* 0x000ea2000c1e1b00 */
[----:B------:R-:W-:Y:S01]  /*0370*/  IADD3 R27, PT, PT, R15, 0x5, RZ ;  /* 0x000000050f1b7810 */ /* 0x000fe20007ffe0ff */
[----:B--2---:R-:W-:-:S04]  /*0380*/  DFMA R16, R16, R22, R2 ;  /* 0x000000161010722b */ /* 0x004fc80000000002 */
[----:B------:R-:W-:-:S03]  /*0390*/  IMAD.WIDE.U32 R22, R27, 0x8, R10 ;  /* 0x000000081b167825 */ /* 0x000fc600078e000a */
[----:B------:R2:W-:Y:S04]  /*03a0*/  STG.E.64 desc[UR4][R4.64], R16 ;  /* 0x0000001004007986 */ /* 0x0005e8000c101b04 */
[----:B---3--:R-:W3:Y:S04]  /*03b0*/  LDG.E.64 R18, desc[UR4][R22.64] ;  /* 0x0000000416127981 */ /* 0x008ee8000c1e1b00 */
[----:B------:R-:W3:Y:S01]  /*03c0*/  LDG.E.64 R24, desc[UR4][R8.64+0x28] ;  /* 0x0000280408187981 */ /* 0x000ee2000c1e1b00 */
[----:B------:R-:W-:Y:S01]  /*03d0*/  VIADD R27, R15, 0x6 ;  /* 0x000000060f1b7836 */ /* 0x000fe20000000000 */
[----:B---3--:R-:W-:-:S03]  /*03e0*/  DFMA R18, R18, R24, R16 ;  /* 0x000000181212722b */ /* 0x008fc60000000010 */
[----:B------:R-:W-:-:S04]  /*03f0*/  IMAD.WIDE.U32 R24, R27, 0x8, R10 ;  /* 0x000000081b187825 */ /* 0x000fc800078e000a */
        /* <DEDUP_REMOVED lines=15> */
[----:B------:R-:W-:Y:S01]  /*04f0*/  IADD3 R27, PT, PT, R15, 0x9, RZ ;  /* 0x000000090f1b7810 */ /* 0x000fe20007ffe0ff */
[----:B---3--:R-:W-:-:S04]  /*0500*/  DFMA R18, R18, R24, R16 ;  /* 0x000000181212722b */ /* 0x008fc80000000010 */
[----:B------:R-:W-:-:S03]  /*0510*/  IMAD.WIDE.U32 R24, R27, 0x8, R10 ;  /* 0x000000081b187825 */ /* 0x000fc600078e000a */
[----:B------:R3:W-:Y:S04]  /*0520*/  STG.E.64 desc[UR4][R4.64], R18 ;  /* 0x0000001204007986 */ /* 0x0007e8000c101b04 */
[----:B-1----:R-:W4:Y:S04]  /*0530*/  LDG.E.64 R2, desc[UR4][R24.64] ;  /* 0x0000000418027981 */ /* 0x002f28000c1e1b00 */
[----:B------:R-:W4:Y:S01]  /*0540*/  LDG.E.64 R20, desc[UR4][R8.64+0x48] ;  /* 0x0000480408147981 */ /* 0x000f22000c1e1b00 */
[----:B------:R-:W-:Y:S01]  /*0550*/  VIADD R27, R15, 0xa ;  /* 0x0000000a0f1b7836 */ /* 0x000fe20000000000 */
[----:B----4-:R-:W-:-:S03]  /*0560*/  DFMA R2, R2, R20, R18 ;  /* 0x000000140202722b */ /* 0x010fc60000000012 */
[----:B------:R-:W-:-:S04]  /*0570*/  IMAD.WIDE.U32 R20, R27, 0x8, R10 ;  /* 0x000000081b147825 */ /* 0x000fc800078e000a */
        /* <DEDUP_REMOVED lines=21> */
[----:B------:R-:W-:-:S04]  /*06d0*/  VIADD R27, R15, 0xe ;  /* 0x0000000e0f1b7836 */ /* 0x000fc80000000000 */
[----:B---3--:R-:W-:Y:S01]  /*06e0*/  IMAD.WIDE.U32 R18, R27, 0x8, R10 ;  /* 0x000000081b127825 */ /* 0x008fe200078e000a */
[----:B--2---:R-:W-:-:S07]  /*06f0*/  DFMA R16, R16, R22, R2 ;  /* 0x000000161010722b */ /* 0x004fce0000000002 */
[----:B------:R2:W-:Y:S04]  /*0700*/  STG.E.64 desc[UR4][R4.64], R16 ;  /* 0x0000001004007986 */ /* 0x0005e8000c101b04 */
[----:B------:R-:W3:Y:S04]  /*0710*/  LDG.E.64 R18, desc[UR4][R18.64] ;  /* 0x0000000412127981 */ /* 0x000ee8000c1e1b00 */
[----:B------:R-:W3:Y:S01]  /*0720*/  LDG.E.64 R22, desc[UR4][R8.64+0x70] ;  /* 0x0000700408167981 */ /* 0x000ee2000c1e1b00 */
[----:B------:R-:W-:-:S05]  /*0730*/  IADD3 R15, PT, PT, R15, 0xf, RZ ;  /* 0x0000000f0f0f7810 */ /* 0x000fca0007ffe0ff */
[----:B------:R-:W-:Y:S01]  /*0740*/  IMAD.WIDE.U32 R10, R15, 0x8, R10 ;  /* 0x000000080f0a7825 */ /* 0x000fe200078e000a */
[----:B---3--:R-:W-:-:S07]  /*0750*/  DFMA R22, R18, R22, R16 ;  /* 0x000000161216722b */ /* 0x008fce0000000010 */
[----:B------:R2:W-:Y:S04]  /*0760*/  STG.E.64 desc[UR4][R4.64], R22 ;  /* 0x0000001604007986 */ /* 0x0005e8000c101b04 */
[----:B------:R-:W3:Y:S04]  /*0770*/  LDG.E.64 R10, desc[UR4][R10.64] ;  /* 0x000000040a0a7981 */ /* 0x000ee8000c1e1b00 */
[----:B-1----:R-:W3:Y:S01]  /*0780*/  LDG.E.64 R2, desc[UR4][R8.64+0x78] ;  /* 0x0000780408027981 */ /* 0x002ee2000c1e1b00 */
[----:B------:R-:W-:-:S04]  /*0790*/  IADD3 R13, PT, PT, R13, 0x10, RZ ;  /* 0x000000100d0d7810 */ /* 0x000fc80007ffe0ff */
[----:B------:R-:W-:Y:S01]  /*07a0*/  ISETP.NE.AND P1, PT, R13, R6, PT ;  /* 0x000000060d00720c */ /* 0x000fe20003f25270 */
[----:B---3--:R-:W-:-:S07]  /*07b0*/  DFMA R2, R10, R2, R22 ;  /* 0x000000020a02722b */ /* 0x008fce0000000016 */
[----:B------:R2:W-:Y:S05]  /*07c0*/  STG.E.64 desc[UR4][R4.64], R2 ;  /* 0x0000000204007986 */ /* 0x0005ea000c101b04 */
[----:B------:R-:W-:Y:S05]  /*07d0*/  @P1 BRA `(.L_x_6) ;  /* 0xfffffff800681947 */ /* 0x000fea000383ffff */
.L_x_5:
[----:B------:R-:W-:Y:S05]  /*07e0*/  @!P0 EXIT ;  /* 0x000000000000894d */ /* 0x000fea0003800000 */
[----:B------:R-:W-:Y:S02]  /*07f0*/  ISETP.GE.U32.AND P0, PT, R12, 0x8, PT ;  /* 0x000000080c00780c */ /* 0x000fe40003f06070 */
[----:B------:R-:W-:-:S04]  /*0800*/  LOP3.LUT R20, R7, 0x7, RZ, 0xc0, !PT ;  /* 0x0000000707147812 */ /* 0x000fc800078ec0ff */
[----:B------:R-:W-:-:S07]  /*0810*/  ISETP.NE.AND P1, PT, R20, RZ, PT ;  /* 0x000000ff1400720c */ /* 0x000fce0003f25270 */
[----:B------:R-:W-:Y:S06]  /*0820*/  @!P0 BRA `(.L_x_7) ;  /* 0x0000000000d08947 */ /* 0x000fec0003800000 */
[----:B------:R-:W1:Y:S01]  /*0830*/  LDC.64 R10, c[0x0][0x388] ;  /* 0x0000e200ff0a7b82 */ /* 0x000e620000000a00 */
[----:B------:R-:W-:-:S07]  /*0840*/  IMAD R13, R0, R7, R6 ;  /* 0x00000007000d7224 */ /* 0x000fce00078e0206 */
[----:B------:R-:W3:Y:S01]  /*0850*/  LDC.64 R8, c[0x0][0x390] ;  /* 0x0000e400ff087b82 */ /* 0x000ee20000000a00 */
[----:B-1----:R-:W-:-:S06]  /*0860*/  IMAD.WIDE.U32 R14, R13, 0x8, R10 ;  /* 0x000000080d0e7825 */ /* 0x002fcc00078e000a */
[----:B------:R-:W4:Y:S01]  /*0870*/  LDG.E.64 R14, desc[UR4][R14.64] ;  /* 0x000000040e0e7981 */ /* 0x000f22000c1e1b00 */
[----:B---3--:R-:W-:-:S05]  /*0880*/  IMAD.WIDE.U32 R8, R6, 0x8, R8 ;  /* 0x0000000806087825 */ /* 0x008fca00078e0008 */
[----:B--2---:R-:W4:Y:S01]  /*0890*/  LDG.E.64 R16, desc[UR4][R8.64] ;  /* 0x0000000408107981 */ /* 0x004f22000c1e1b00 */
[----:B------:R-:W-:Y:S01]  /*08a0*/  IADD3 R19, PT, PT, R13, 0x1, RZ ;  /* 0x000000010d137810 */ /* 0x000fe20007ffe0ff */
[----:B----4-:R-:W-:-:S04]  /*08b0*/  DFMA R16, R14, R16, R2 ;  /* 0x000000100e10722b */ /* 0x010fc80000000002 */
[----:B------:R-:W-:-:S03]  /*08c0*/  IMAD.WIDE.U32 R2, R19, 0x8, R10 ;  /* 0x0000000813027825 */ /* 0x000fc600078e000a */
[----:B------:R1:W-:Y:S04]  /*08d0*/  STG.E.64 desc[UR4][R4.64], R16 ;  /* 0x0000001004007986 */ /* 0x0003e8000c101b04 */
[----:B------:R-:W2:Y:S04]  /*08e0*/  LDG.E.64 R2, desc[UR4][R2.64] ;  /* 0x0000000402027981 */ /* 0x000ea8000c1e1b00 */
[----:B------:R-:W2:Y:S01]  /*08f0*/  LDG.E.64 R18, desc[UR4][R8.64+0x8] ;  /* 0x0000080408127981 */ /* 0x000ea2000c1e1b00 */
[----:B------:R-:W-:-:S04]  /*0900*/  VIADD R23, R13, 0x2 ;  /* 0x000000020d177836 */ /* 0x000fc80000000000 */
[----:B------:R-:W-:Y:S01]  /*0910*/  IMAD.WIDE.U32 R22, R23, 0x8, R10 ;  /* 0x0000000817167825 */ /* 0x000fe200078e000a */
[----:B--2---:R-:W-:-:S07]  /*0920*/  DFMA R18, R2, R18, R16 ;  /* 0x000000120212722b */ /* 0x004fce0000000010 */
[----:B------:R2:W-:Y:S04]  /*0930*/  STG.E.64 desc[UR4][R4.64], R18 ;  /* 0x0000001204007986 */ /* 0x0005e8000c101b04 */
[----:B------:R-:W3:Y:S04]  /*0940*/  LDG.E.64 R22, desc[UR4][R22.64] ;  /* 0x0000000416167981 */ /* 0x000ee8000c1e1b00 */
[----:B------:R-:W3:Y:S01]  /*0950*/  LDG.E.64 R14, desc[UR4][R8.64+0x10] ;  /* 0x00001004080e7981 */ /* 0x000ee2000c1e1b00 */
[----:B------:R-:W-:-:S05]  /*0960*/  IADD3 R21, PT, PT, R13, 0x3, RZ ;  /* 0x000000030d157810 */ /* 0x000fca0007ffe0ff */
[----:B-1----:R-:W-:Y:S01]  /*0970*/  IMAD.WIDE.U32 R16, R21, 0x8, R10 ;  /* 0x0000000815107825 */ /* 0x002fe200078e000a */
[----:B---3--:R-:W-:-:S07]  /*0980*/  DFMA R14, R22, R14, R18 ;  /* 0x0000000e160e722b */ /* 0x008fce0000000012 */
[----:B------:R1:W-:Y:S04]  /*0990*/  STG.E.64 desc[UR4][R4.64], R14 ;  /* 0x0000000e04007986 */ /* 0x0003e8000c101b04 */
[----:B------:R-:W3:Y:S04]  /*09a0*/  LDG.E.64 R16, desc[UR4][R16.64] ;  /* 0x0000000410107981 */ /* 0x000ee8000c1e1b00 */
[----:B------:R-:W3:Y:S01]  /*09b0*/  LDG.E.64 R2, desc[UR4][R8.64+0x18] ;  /* 0x0000180408027981 */ /* 0x000ee2000c1e1b00 */
[----:B------:R-:W-:-:S05]  /*09c0*/  IADD3 R21, PT, PT, R13, 0x4, RZ ;  /* 0x000000040d157810 */ /* 0x000fca0007ffe0ff */
[----:B--2---:R-:W-:Y:S01]  /*09d0*/  IMAD.WIDE.U32 R18, R21, 0x8, R10 ;  /* 0x0000000815127825 */ /* 0x004fe200078e000a */
[----:B---3--:R-:W-:-:S07]  /*09e0*/  DFMA R2, R16, R2, R14 ;  /* 0x000000021002722b */ /* 0x008fce000000000e */
        /* <DEDUP_REMOVED lines=9> */
[----:B------:R-:W-:-:S04]  /*0a80*/  VIADD R25, R13, 0x6 ;  /* 0x000000060d197836 */ /* 0x000fc80000000000 */
[----:B------:R-:W-:Y:S01]  /*0a90*/  IMAD.WIDE.U32 R24, R25, 0x8, R10 ;  /* 0x0000000819187825 */ /* 0x000fe200078e000a */
[----:B---3--:R-:W-:-:S07]  /*0aa0*/  DFMA R16, R14, R16, R22 ;  /* 0x000000100e10722b */ /* 0x008fce0000000016 */
[----:B------:R1:W-:Y:S04]  /*0ab0*/  STG.E.64 desc[UR4][R4.64], R16 ;  /* 0x0000001004007986 */ /* 0x0003e8000c101b04 */
[----:B------:R-:W3:Y:S04]  /*0ac0*/  LDG.E.64 R24, desc[UR4][R24.64] ;  /* 0x0000000418187981 */ /* 0x000ee8000c1e1b00 */
[----:B--2---:R-:W3:Y:S01]  /*0ad0*/  LDG.E.64 R2, desc[UR4][R8.64+0x30] ;  /* 0x0000300408027981 */ /* 0x004ee2000c1e1b00 */
[----:B------:R-:W-:-:S05]  /*0ae0*/  IADD3 R19, PT, PT, R13, 0x7, RZ ;  /* 0x000000070d137810 */ /* 0x000fca0007ffe0ff */
[----:B------:R-:W-:Y:S01]  /*0af0*/  IMAD.WIDE.U32 R10, R19, 0x8, R10 ;  /* 0x00000008130a7825 */ /* 0x000fe200078e000a */
[----:B---3--:R-:W-:-:S07]  /*0b00*/  DFMA R12, R24, R2, R16 ;  /* 0x00000002180c722b */ /* 0x008fce0000000010 */
[----:B------:R1:W-:Y:S04]  /*0b10*/  STG.E.64 desc[UR4][R4.64], R12 ;  /* 0x0000000c04007986 */ /* 0x0003e8000c101b04 */
[----:B------:R-:W2:Y:S04]  /*0b20*/  LDG.E.64 R10, desc[UR4][R10.64] ;  /* 0x000000040a0a7981 */ /* 0x000ea8000c1e1b00 */
[----:B------:R-:W2:Y:S01]  /*0b30*/  LDG.E.64 R2, desc[UR4][R8.64+0x38] ;  /* 0x0000380408027981 */ /* 0x000ea2000c1e1b00 */
[----:B------:R-:W-:Y:S01]  /*0b40*/  IADD3 R6, PT, PT, R6, 0x8, RZ ;  /* 0x0000000806067810 */ /* 0x000fe20007ffe0ff */
[----:B--2---:R-:W-:-:S07]  /*0b50*/  DFMA R2, R10, R2, R12 ;  /* 0x000000020a02722b */ /* 0x004fce000000000c */
[----:B------:R1:W-:Y:S04]  /*0b60*/  STG.E.64 desc[UR4][R4.64], R2 ;  /* 0x0000000204007986 */ /* 0x0003e8000c101b04 */
.L_x_7:
[----:B------:R-:W-:Y:S05]  /*0b70*/  @!P1 EXIT ;  /* 0x000000000000994d */ /* 0x000fea0003800000 */
[----:B------:R-:W-:Y:S02]  /*0b80*/  ISETP.GE.U32.AND P0, PT, R20, 0x4, PT ;  /* 0x000000041400780c */ /* 0x000fe40003f06070 */
[----:B-1----:R-:W-:-:S04]  /*0b90*/  LOP3.LUT R12, R7, 0x3, RZ, 0xc0, !PT ;  /* 0x00000003070c7812 */ /* 0x002fc800078ec0ff */
[----:B------:R-:W-:-:S07]  /*0ba0*/  ISETP.NE.AND P1, PT, R12, RZ, PT ;  /* 0x000000ff0c00720c */ /* 0x000fce0003f25270 */
[----:B------:R-:W-:Y:S06]  /*0bb0*/  @!P0 BRA `(.L_x_8) ;  /* 0x0000000000708947 */ /* 0x000fec0003800000 */
[----:B------:R-:W1:Y:S01]  /*0bc0*/  LDC.64 R10, c[0x0][0x388] ;  /* 0x0000e200ff0a7b82 */ /* 0x000e620000000a00 */
[----:B------:R-:W-:-:S07]  /*0bd0*/  IMAD R13, R0, R7, R6 ;  /* 0x00000007000d7224 */ /* 0x000fce00078e0206 */
[----:B------:R-:W3:Y:S01]  /*0be0*/  LDC.64 R8, c[0x0][0x390] ;  /* 0x0000e400ff087b82 */ /* 0x000ee20000000a00 */
[----:B-1----:R-:W-:-:S05]  /*0bf0*/  IMAD.WIDE.U32 R18, R13, 0x8, R10 ;  /* 0x000000080d127825 */ /* 0x002fca00078e000a */
[----:B------:R-:W4:Y:S01]  /*0c00*/  LDG.E.64 R14, desc[UR4][R18.64] ;  /* 0x00000004120e7981 */ /* 0x000f22000c1e1b00 */
[----:B---3--:R-:W-:-:S05]  /*0c10*/  IMAD.WIDE.U32 R8, R6, 0x8, R8 ;  /* 0x0000000806087825 */ /* 0x008fca00078e0008 */
[----:B--2---:R-:W4:Y:S01]  /*0c20*/  LDG.E.64 R16, desc[UR4][R8.64] ;  /* 0x0000000408107981 */ /* 0x004f22000c1e1b00 */
[----:B------:R-:W-:-:S05]  /*0c30*/  IADD3 R21, PT, PT, R13, 0x1, RZ ;  /* 0x000000010d157810 */ /* 0x000fca0007ffe0ff */
[----:B------:R-:W-:Y:S01]  /*0c40*/  IMAD.WIDE.U32 R20, R21, 0x8, R10 ;  /* 0x0000000815147825 */ /* 0x000fe200078e000a */
[----:B----4-:R-:W-:-:S07]  /*0c50*/  DFMA R14, R14, R16, R2 ;  /* 0x000000100e0e722b */ /* 0x010fce0000000002 */
[----:B------:R1:W-:Y:S04]  /*0c60*/  STG.E.64 desc[UR4][R4.64], R14 ;  /* 0x0000000e04007986 */ /* 0x0003e8000c101b04 */
[----:B------:R-:W2:Y:S04]  /*0c70*/  LDG.E.64 R2, desc[UR4][R20.64] ;  /* 0x0000000414027981 */ /* 0x000ea8000c1e1b00 */
[----:B------:R-:W2:Y:S01]  /*0c80*/  LDG.E.64 R16, desc[UR4][R8.64+0x8] ;  /* 0x0000080408107981 */ /* 0x000ea2000c1e1b00 */
[----:B------:R-:W-:-:S05]  /*0c90*/  IADD3 R23, PT, PT, R13, 0x2, RZ ;  /* 0x000000020d177810 */ /* 0x000fca0007ffe0ff */
[----:B------:R-:W-:Y:S01]  /*0ca0*/  IMAD.WIDE.U32 R22, R23, 0x8, R10 ;  /* 0x0000000817167825 */ /* 0x000fe200078e000a */
[----:B--2---:R-:W-:-:S07]  /*0cb0*/  DFMA R16, R2, R16, R14 ;  /* 0x000000100210722b */ /* 0x004fce000000000e */
[----:B------:R3:W-:Y:S04]  /*0cc0*/  STG.E.64 desc[UR4][R4.64], R16 ;  /* 0x0000001004007986 */ /* 0x0007e8000c101b04 */
[----:B------:R-:W2:Y:S04]  /*0cd0*/  LDG.E.64 R2, desc[UR4][R22.64] ;  /* 0x0000000416027981 */ /* 0x000ea8000c1e1b00 */
[----:B------:R-:W2:Y:S01]  /*0ce0*/  LDG.E.64 R18, desc[UR4][R8.64+0x10] ;  /* 0x0000100408127981 */ /* 0x000ea2000c1e1b00 */
[----:B------:R-:W-:-:S04]  /*0cf0*/  VIADD R13, R13, 0x3 ;  /* 0x000000030d0d7836 */ /* 0x000fc80000000000 */
[----:B-1----:R-:W-:Y:S01]  /*0d00*/  IMAD.WIDE.U32 R14, R13, 0x8, R10 ;  /* 0x000000080d0e7825 */ /* 0x002fe200078e000a */
[----:B--2---:R-:W-:-:S07]  /*0d10*/  DFMA R18, R2, R18, R16 ;  /* 0x000000120212722b */ /* 0x004fce0000000010 */
[----:B------:R3:W-:Y:S04]  /*0d20*/  STG.E.64 desc[UR4][R4.64], R18 ;  /* 0x0000001204007986 */ /* 0x0007e8000c101b04 */
[----:B------:R-:W2:Y:S04]  /*0d30*/  LDG.E.64 R2, desc[UR4][R14.64] ;  /* 0x000000040e027981 */ /* 0x000ea8000c1e1b00 */
[----:B------:R-:W2:Y:S01]  /*0d40*/  LDG.E.64 R10, desc[UR4][R8.64+0x18] ;  /* 0x00001804080a7981 */ /* 0x000ea2000c1e1b00 */
[----:B------:R-:W-:Y:S01]  /*0d50*/  IADD3 R6, PT, PT, R6, 0x4, RZ ;  /* 0x0000000406067810 */ /* 0x000fe20007ffe0ff */
[----:B--2---:R-:W-:-:S07]  /*0d60*/  DFMA R2, R2, R10, R18 ;  /* 0x0000000a0202722b */ /* 0x004fce0000000012 */
[----:B------:R3:W-:Y:S04]  /*0d70*/  STG.E.64 desc[UR4][R4.64], R2 ;  /* 0x0000000204007986 */ /* 0x0007e8000c101b04 */
.L_x_8:
[----:B------:R-:W-:Y:S05]  /*0d80*/  @!P1 EXIT ;  /* 0x000000000000994d */ /* 0x000fea0003800000 */
[----:B------:R-:W1:Y:S01]  /*0d90*/  LDC.64 R10, c[0x0][0x390] ;  /* 0x0000e400ff0a7b82 */ /* 0x000e620000000a00 */
[----:B------:R-:W-:Y:S01]  /*0da0*/  IMAD R13, R0, R7, R6 ;  /* 0x00000007000d7224 */ /* 0x000fe200078e0206 */
[----:B------:R-:W-:-:S06]  /*0db0*/  IADD3 R12, PT, PT, -R12, RZ, RZ ;  /* 0x000000ff0c0c7210 */ /* 0x000fcc0007ffe1ff */
[----:B------:R-:W4:Y:S01]  /*0dc0*/  LDC.64 R8, c[0x0][0x388] ;  /* 0x0000e200ff087b82 */ /* 0x000f220000000a00 */
[----:B-1----:R-:W-:-:S03]  /*0dd0*/  IMAD.WIDE.U32 R10, R6, 0x8, R10 ;  /* 0x00000008060a7825 */ /* 0x002fc600078e000a */
[----:B------:R-:W-:Y:S02]  /*0de0*/  MOV R0, R10 ;  /* 0x0000000a00007202 */ /* 0x000fe40000000f00 */
[----:B------:R-:W-:-:S07]  /*0df0*/  MOV R15, R11 ;  /* 0x0000000b000f7202 */ /* 0x000fce0000000f00 */
.L_x_9:
[----:B----4-:R-:W-:Y:S01]  /*0e00*/  IMAD.WIDE.U32 R6, R13, 0x8, R8 ;  /* 0x000000080d067825 */ /* 0x010fe200078e0008 */
[----:B------:R-:W-:-:S03]  /*0e10*/  MOV R11, R15 ;  /* 0x0000000f000b7202 */ /* 0x000fc60000000f00 */
[----:B------:R-:W-:Y:S02]  /*0e20*/  IMAD.MOV.U32 R10, RZ, RZ, R0 ;  /* 0x000000ffff0a7224 */ /* 0x000fe400078e0000 */
[----:B------:R-:W2:Y:S04]  /*0e30*/  LDG.E.64 R6, desc[UR4][R6.64] ;  /* 0x0000000406067981 */ /* 0x000ea8000c1e1b00 */
[----:B------:R-:W2:Y:S01]  /*0e40*/  LDG.E.64 R10, desc[UR4][R10.64] ;  /* 0x000000040a0a7981 */ /* 0x000ea2000c1e1b00 */
[----:B------:R-:W-:Y:S02]  /*0e50*/  IADD3 R12, PT, PT, R12, 0x1, RZ ;  /* 0x000000010c0c7810 */ /* 0x000fe40007ffe0ff */
[----:B------:R-:W-:Y:S02]  /*0e60*/  IADD3 R0, P1, PT, R0, 0x8, RZ ;  /* 0x0000000800007810 */ /* 0x000fe40007f3e0ff */
[----:B------:R-:W-:-:S02]  /*0e70*/  ISETP.NE.AND P0, PT, R12, RZ, PT ;  /* 0x000000ff0c00720c */ /* 0x000fc40003f05270 */
[----:B------:R-:W-:Y:S02]  /*0e80*/  IADD3 R13, PT, PT, R13, 0x1, RZ ;  /* 0x000000010d0d7810 */ /* 0x000fe40007ffe0ff */
[----:B------:R-:W-:Y:S01]  /*0e90*/  IADD3.X R15, PT, PT, RZ, R15, RZ, P1, !PT ;  /* 0x0000000fff0f7210 */ /* 0x000fe20000ffe4ff */
[----:B-123--:R-:W-:-:S07]  /*0ea0*/  DFMA R2, R6, R10, R2 ;  /* 0x0000000a0602722b */ /* 0x00efce0000000002 */
[----:B------:R1:W-:Y:S01]  /*0eb0*/  STG.E.64 desc[UR4][R4.64], R2 ;  /* 0x0000000204007986 */ /* 0x0003e2000c101b04 */
[----:B------:R-:W-:Y:S05]  /*0ec0*/  @P0 BRA `(.L_x_9) ;  /* 0xfffffffc00cc0947 */ /* 0x000fea000383ffff */
[----:B------:R-:W-:Y:S05]  /*0ed0*/  EXIT ;  /* 0x000000000000794d */ /* 0x000fea0003800000 */
.L_x_10:
        /* <DEDUP_REMOVED lines=10> */
.L_x_12:


//--------------------- .nv.shared.reserved.0     --------------------------
	.section	.nv.shared.reserved.0,"aw",@nobits
	.weak		__nv_reservedSMEM_offset_0_alias
	.size		__nv_reservedSMEM_offset_0_alias, 0, 64
	.other		__nv_reservedSMEM_offset_0_alias,@"STO_CUDA_RESERVED_SHARED STV_DEFAULT"
__nv_reservedSMEM_offset_0_alias:
	.zero		0
	.zero		64


//--------------------- .nv.constant0._Z7kernel2iiPdS_S_ --------------------------
	.section	.nv.constant0._Z7kernel2iiPdS_S_,"a",@progbits
	.sectionflags	@""
	.align	4
.nv.constant0._Z7kernel2iiPdS_S_:
	.zero		928


//--------------------- .nv.constant0._Z7kernel1iiPdS_S_ --------------------------
	.section	.nv.constant0._Z7kernel1iiPdS_S_,"a",@progbits
	.sectionflags	@""
	.align	4
.nv.constant0._Z7kernel1iiPdS_S_:
	.zero		928


//--------------------- SYMBOLS --------------------------

	.type		.nv.reservedSmem.offset0,@object
	.size		.nv.reservedSmem.offset0,0x4
